// auto-generated by cutlass_sweep.gemm — config: {"arch": "sm_100", "cluster_m": 2, "cluster_n": 2, "dtype": "e4m3", "dtype_b": "e4m3", "layout": "nt", "stages": 0, "tile_k": 128, "tile_m": 64, "tile_n": 64}
#include "cutlass/cutlass.h"
#include "cutlass/gemm/collective/collective_builder.hpp"
#include "cutlass/gemm/device/gemm_universal_adapter.h"
#include "cutlass/gemm/kernel/gemm_universal.hpp"
#include "cutlass/epilogue/collective/collective_builder.hpp"

using ElemA = cutlass::float_e4m3_t;
using ElemB = cutlass::float_e4m3_t;
using ElemCD = cutlass::float_e4m3_t;
using Acc  = float;
using TileShape    = cute::Shape<cute::_64, cute::_64, cute::_128>;
using ClusterShape = cute::Shape<cute::_2, cute::_2, cute::_1>;

using CollectiveEpilogue = typename cutlass::epilogue::collective::CollectiveBuilder<
    cutlass::arch::Sm100, cutlass::arch::OpClassTensorOp,
    TileShape, ClusterShape,
    cutlass::epilogue::collective::EpilogueTileAuto,
    Acc, Acc,
    ElemCD, cutlass::layout::RowMajor, 128 / cutlass::sizeof_bits<ElemCD>::value,
    ElemCD, cutlass::layout::RowMajor, 128 / cutlass::sizeof_bits<ElemCD>::value,
    cutlass::epilogue::collective::EpilogueScheduleAuto
  >::CollectiveOp;

using CollectiveMainloop = typename cutlass::gemm::collective::CollectiveBuilder<
    cutlass::arch::Sm100, cutlass::arch::OpClassTensorOp,
    ElemA, cutlass::layout::RowMajor, 128 / cutlass::sizeof_bits<ElemA>::value,
    ElemB, cutlass::layout::ColumnMajor, 128 / cutlass::sizeof_bits<ElemB>::value,
    Acc,
    TileShape, ClusterShape,
    cutlass::gemm::collective::StageCountAutoCarveout<static_cast<int>(sizeof(typename CollectiveEpilogue::SharedStorage))>,
    cutlass::gemm::collective::KernelScheduleAuto
  >::CollectiveOp;

using GemmKernel = cutlass::gemm::kernel::GemmUniversal<
    cute::Shape<int,int,int,int>,
    CollectiveMainloop,
    CollectiveEpilogue
>;
using Gemm = cutlass::gemm::device::GemmUniversalAdapter<GemmKernel>;

// Force the device kernel symbol into the cubin without needing a host main.
auto* _anchor = &cutlass::device_kernel<GemmKernel>;


// ===== COMPILED SASS (sm_100a) =====

	.target	sm_100a

	.elftype	@"ET_EXEC"


//--------------------- .note.nv.tkinfo           --------------------------
	.section	.note.nv.tkinfo,"",@"SHT_NOTE"
	.sectionflags	@"SHF_NOTE_NV_TKINFO"
	.tkinfo
        /*0018*/ 	.word	0x00000002
        /*0030*/ 	.string	""
        /*0030*/ 	.string	"ptxas"
        /*0030*/ 	.string	"Cuda compilation tools, release 13.0, V13.0.88"
        /*0030*/ 	.string	"Build cuda_13.0.r13.0/compiler.36424714_0"
        /*0030*/ 	.string	"-arch sm_100a -m 64 "



//--------------------- .note.nv.cuinfo           --------------------------
	.section	.note.nv.cuinfo,"",@"SHT_NOTE"
	.sectionflags	@"SHF_NOTE_NV_CUINFO"
        /*0018*/ 	.short	0x0002
        /*001a*/ 	.short	0x0064
        /*001c*/ 	.short	0x0082
	.zero		2


//--------------------- .nv.info                  --------------------------
	.section	.nv.info,"",@"SHT_CUDA_INFO"
	.align	4


	//----- nvinfo : EIATTR_REGCOUNT
	.align		4
        /*0000*/ 	.byte	0x04, 0x2f
        /*0002*/ 	.short	(.L_19 - .L_18)
	.align		4
.L_18:
        /*0004*/ 	.word	index@(_ZN7cutlass13device_kernelINS_4gemm6kernel13GemmUniversalIN4cute5tupleIJiiiiEEENS1_10collective13CollectiveMmaINS1_35MainloopSm100TmaUmmaWarpSpecializedILi13ELi2ELi4ENS5_IJNS4_1CILi2EEESB_NSA_ILi1EEEEEEEENS5_IJNSA_ILi64EEESF_NSA_ILi128EEEEEENS_12float_e4m3_tENS5_IJlSC_lEEESI_SJ_NS4_8TiledMMAINS4_8MMA_AtomIJNS4_10MMA_TraitsINS4_19SM100_MMA_F8F6F4_SSEJSI_SI_fSF_SF_NS4_17integral_constantINS4_4UMMA5MajorELSQ_0EEESR_NSO_INSP_7ScaleInELSS_0EEEST_EEEEEENS4_6LayoutINS5_IJSC_SC_SC_EEENS5_IJNSA_ILi0EEESY_SY_EEEEENS5_IJNS4_10UnderscoreES11_S11_EEEEENS4_23SM90_TMA_LOAD_MULTICASTENS4_14ComposedLayoutINS4_7SwizzleILi3ELi4ELi3EEENS4_18smem_ptr_flag_bitsILi8EEENSW_INS5_IJNSA_ILi8EEESG_EEENS5_IJSG_SC_EEEEEEEvNS4_8identityES14_S1E_vS1F_EENS_8epilogue10collective18CollectiveEpilogueINS1H_23Sm100TmaWarpSpecializedILi1ELi1ELi32ELb0ELb0EEEJSH_NS5_IJNSW_ISF_SC_EES1M_EEESI_SJ_SI_SJ_NS1H_6fusion15FusionCallbacksIS1L_NS1O_17LinearCombinationISI_fSI_fLNS_15FloatRoundStyleE2EEESH_S1N_JEEENS4_5SM1004TMEM4LOAD26SM100_TMEM_LOAD_16dp32b32xENS4_13SM90_TMA_LOADENS15_INS16_ILi2ELi4ELi3EEES19_NSW_INS5_IJS1A_SF_EEENS5_IJSF_SC_EEEEEEENS4_39AutoVectorizingCopyWithAssumedAlignmentILi128EEENS4_14SM90_TMA_STOREES23_S25_S25_EEEvvEEEEvNT_6ParamsE)
        /*0008*/ 	.word	0x00000059


	//----- nvinfo : EIATTR_FRAME_SIZE
	.align		4
.L_19:
        /*000c*/ 	.byte	0x04, 0x11
        /*000e*/ 	.short	(.L_21 - .L_20)
	.align		4
.L_20:
        /*0010*/ 	.word	index@($__internal_2_$__cuda_sm10x_tcgen05_guardrail_trap_unallocated_columns_being_dealloced)
        /*0014*/ 	.word	0x00000000


	//----- nvinfo : EIATTR_FRAME_SIZE
	.align		4
.L_21:
        /*0018*/ 	.byte	0x04, 0x11
        /*001a*/ 	.short	(.L_23 - .L_22)
	.align		4
.L_22:
        /*001c*/ 	.word	index@($__internal_1_$__cuda_sm10x_tcgen05_guardrail_trap_phase_invalid_during_alloc)
        /*0020*/ 	.word	0x00000000


	//----- nvinfo : EIATTR_FRAME_SIZE
	.align		4
.L_23:
        /*0024*/ 	.byte	0x04, 0x11
        /*0026*/ 	.short	(.L_25 - .L_24)
	.align		4
.L_24:
        /*0028*/ 	.word	index@($__internal_0_$__cuda_sm10x_tcgen05_guardrail_trap_col_being_dealloced_not_returned_by_alloc)
        /*002c*/ 	.word	0x00000000


	//----- nvinfo : EIATTR_FRAME_SIZE
	.align		4
.L_25:
        /*0030*/ 	.byte	0x04, 0x11
        /*0032*/ 	.short	(.L_27 - .L_26)
	.align		4
.L_26:
        /*0034*/ 	.word	index@(_ZN7cutlass13device_kernelINS_4gemm6kernel13GemmUniversalIN4cute5tupleIJiiiiEEENS1_10collective13CollectiveMmaINS1_35MainloopSm100TmaUmmaWarpSpecializedILi13ELi2ELi4ENS5_IJNS4_1CILi2EEESB_NSA_ILi1EEEEEEEENS5_IJNSA_ILi64EEESF_NSA_ILi128EEEEEENS_12float_e4m3_tENS5_IJlSC_lEEESI_SJ_NS4_8TiledMMAINS4_8MMA_AtomIJNS4_10MMA_TraitsINS4_19SM100_MMA_F8F6F4_SSEJSI_SI_fSF_SF_NS4_17integral_constantINS4_4UMMA5MajorELSQ_0EEESR_NSO_INSP_7ScaleInELSS_0EEEST_EEEEEENS4_6LayoutINS5_IJSC_SC_SC_EEENS5_IJNSA_ILi0EEESY_SY_EEEEENS5_IJNS4_10UnderscoreES11_S11_EEEEENS4_23SM90_TMA_LOAD_MULTICASTENS4_14ComposedLayoutINS4_7SwizzleILi3ELi4ELi3EEENS4_18smem_ptr_flag_bitsILi8EEENSW_INS5_IJNSA_ILi8EEESG_EEENS5_IJSG_SC_EEEEEEEvNS4_8identityES14_S1E_vS1F_EENS_8epilogue10collective18CollectiveEpilogueINS1H_23Sm100TmaWarpSpecializedILi1ELi1ELi32ELb0ELb0EEEJSH_NS5_IJNSW_ISF_SC_EES1M_EEESI_SJ_SI_SJ_NS1H_6fusion15FusionCallbacksIS1L_NS1O_17LinearCombinationISI_fSI_fLNS_15FloatRoundStyleE2EEESH_S1N_JEEENS4_5SM1004TMEM4LOAD26SM100_TMEM_LOAD_16dp32b32xENS4_13SM90_TMA_LOADENS15_INS16_ILi2ELi4ELi3EEES19_NSW_INS5_IJS1A_SF_EEENS5_IJSF_SC_EEEEEEENS4_39AutoVectorizingCopyWithAssumedAlignmentILi128EEENS4_14SM90_TMA_STOREES23_S25_S25_EEEvvEEEEvNT_6ParamsE)
        /*0038*/ 	.word	0x00000000


	//----- nvinfo : EIATTR_MIN_STACK_SIZE
	.align		4
.L_27:
        /*003c*/ 	.byte	0x04, 0x12
        /*003e*/ 	.short	(.L_29 - .L_28)
	.align		4
.L_28:
        /*0040*/ 	.word	index@(_ZN7cutlass13device_kernelINS_4gemm6kernel13GemmUniversalIN4cute5tupleIJiiiiEEENS1_10collective13CollectiveMmaINS1_35MainloopSm100TmaUmmaWarpSpecializedILi13ELi2ELi4ENS5_IJNS4_1CILi2EEESB_NSA_ILi1EEEEEEEENS5_IJNSA_ILi64EEESF_NSA_ILi128EEEEEENS_12float_e4m3_tENS5_IJlSC_lEEESI_SJ_NS4_8TiledMMAINS4_8MMA_AtomIJNS4_10MMA_TraitsINS4_19SM100_MMA_F8F6F4_SSEJSI_SI_fSF_SF_NS4_17integral_constantINS4_4UMMA5MajorELSQ_0EEESR_NSO_INSP_7ScaleInELSS_0EEEST_EEEEEENS4_6LayoutINS5_IJSC_SC_SC_EEENS5_IJNSA_ILi0EEESY_SY_EEEEENS5_IJNS4_10UnderscoreES11_S11_EEEEENS4_23SM90_TMA_LOAD_MULTICASTENS4_14ComposedLayoutINS4_7SwizzleILi3ELi4ELi3EEENS4_18smem_ptr_flag_bitsILi8EEENSW_INS5_IJNSA_ILi8EEESG_EEENS5_IJSG_SC_EEEEEEEvNS4_8identityES14_S1E_vS1F_EENS_8epilogue10collective18CollectiveEpilogueINS1H_23Sm100TmaWarpSpecializedILi1ELi1ELi32ELb0ELb0EEEJSH_NS5_IJNSW_ISF_SC_EES1M_EEESI_SJ_SI_SJ_NS1H_6fusion15FusionCallbacksIS1L_NS1O_17LinearCombinationISI_fSI_fLNS_15FloatRoundStyleE2EEESH_S1N_JEEENS4_5SM1004TMEM4LOAD26SM100_TMEM_LOAD_16dp32b32xENS4_13SM90_TMA_LOADENS15_INS16_ILi2ELi4ELi3EEES19_NSW_INS5_IJS1A_SF_EEENS5_IJSF_SC_EEEEEEENS4_39AutoVectorizingCopyWithAssumedAlignmentILi128EEENS4_14SM90_TMA_STOREES23_S25_S25_EEEvvEEEEvNT_6ParamsE)
        /*0044*/ 	.word	0x00000000
.L_29:


//--------------------- .nv.compat                --------------------------
	.section	.nv.compat,"",@"SHT_CUDA_COMPAT_INFO"
	.align	4
        /*0000*/ 	.byte	0x02, 0x09, 0x01, 0x00, 0x02, 0x02, 0x02, 0x00, 0x02, 0x05, 0x05, 0x00, 0x03, 0x07, 0x01, 0x01
        /*0010*/ 	.byte	0x02, 0x03, 0x01, 0x00, 0x02, 0x06, 0x01, 0x00, 0x04, 0x0b, 0x08, 0x00, 0x09, 0x00, 0x00, 0x00
        /*0020*/ 	.byte	0x00, 0x00, 0x00, 0x00


//--------------------- .nv.info._ZN7cutlass13device_kernelINS_4gemm6kernel13GemmUniversalIN4cute5tupleIJiiiiEEENS1_10collective13CollectiveMmaINS1_35MainloopSm100TmaUmmaWarpSpecializedILi13ELi2ELi4ENS5_IJNS4_1CILi2EEESB_NSA_ILi1EEEEEEEENS5_IJNSA_ILi64EEESF_NSA_ILi128EEEEEENS_12float_e4m3_tENS5_IJlSC_lEEESI_SJ_NS4_8TiledMMAINS4_8MMA_AtomIJNS4_10MMA_TraitsINS4_19SM100_MMA_F8F6F4_SSEJSI_SI_fSF_SF_NS4_17integral_constantINS4_4UMMA5MajorELSQ_0EEESR_NSO_INSP_7ScaleInELSS_0EEEST_EEEEEENS4_6LayoutINS5_IJSC_SC_SC_EEENS5_IJNSA_ILi0EEESY_SY_EEEEENS5_IJNS4_10UnderscoreES11_S11_EEEEENS4_23SM90_TMA_LOAD_MULTICASTENS4_14ComposedLayoutINS4_7SwizzleILi3ELi4ELi3EEENS4_18smem_ptr_flag_bitsILi8EEENSW_INS5_IJNSA_ILi8EEESG_EEENS5_IJSG_SC_EEEEEEEvNS4_8identityES14_S1E_vS1F_EENS_8epilogue10collective18CollectiveEpilogueINS1H_23Sm100TmaWarpSpecializedILi1ELi1ELi32ELb0ELb0EEEJSH_NS5_IJNSW_ISF_SC_EES1M_EEESI_SJ_SI_SJ_NS1H_6fusion15FusionCallbacksIS1L_NS1O_17LinearCombinationISI_fSI_fLNS_15FloatRoundStyleE2EEESH_S1N_JEEENS4_5SM1004TMEM4LOAD26SM100_TMEM_LOAD_16dp32b32xENS4_13SM90_TMA_LOADENS15_INS16_ILi2ELi4ELi3EEES19_NSW_INS5_IJS1A_SF_EEENS5_IJSF_SC_EEEEEEENS4_39AutoVectorizingCopyWithAssumedAlignmentILi128EEENS4_14SM90_TMA_STOREES23_S25_S25_EEEvvEEEEvNT_6ParamsE --------------------------
	.section	.nv.info._ZN7cutlass13device_kernelINS_4gemm6kernel13GemmUniversalIN4cute5tupleIJiiiiEEENS1_10collective13CollectiveMmaINS1_35MainloopSm100TmaUmmaWarpSpecializedILi13ELi2ELi4ENS5_IJNS4_1CILi2EEESB_NSA_ILi1EEEEEEEENS5_IJNSA_ILi64EEESF_NSA_ILi128EEEEEENS_12float_e4m3_tENS5_IJlSC_lEEESI_SJ_NS4_8TiledMMAINS4_8MMA_AtomIJNS4_10MMA_TraitsINS4_19SM100_MMA_F8F6F4_SSEJSI_SI_fSF_SF_NS4_17integral_constantINS4_4UMMA5MajorELSQ_0EEESR_NSO_INSP_7ScaleInELSS_0EEEST_EEEEEENS4_6LayoutINS5_IJSC_SC_SC_EEENS5_IJNSA_ILi0EEESY_SY_EEEEENS5_IJNS4_10UnderscoreES11_S11_EEEEENS4_23SM90_TMA_LOAD_MULTICASTENS4_14ComposedLayoutINS4_7SwizzleILi3ELi4ELi3EEENS4_18smem_ptr_flag_bitsILi8EEENSW_INS5_IJNSA_ILi8EEESG_EEENS5_IJSG_SC_EEEEEEEvNS4_8identityES14_S1E_vS1F_EENS_8epilogue10collective18CollectiveEpilogueINS1H_23Sm100TmaWarpSpecializedILi1ELi1ELi32ELb0ELb0EEEJSH_NS5_IJNSW_ISF_SC_EES1M_EEESI_SJ_SI_SJ_NS1H_6fusion15FusionCallbacksIS1L_NS1O_17LinearCombinationISI_fSI_fLNS_15FloatRoundStyleE2EEESH_S1N_JEEENS4_5SM1004TMEM4LOAD26SM100_TMEM_LOAD_16dp32b32xENS4_13SM90_TMA_LOADENS15_INS16_ILi2ELi4ELi3EEES19_NSW_INS5_IJS1A_SF_EEENS5_IJSF_SC_EEEEEEENS4_39AutoVectorizingCopyWithAssumedAlignmentILi128EEENS4_14SM90_TMA_STOREES23_S25_S25_EEEvvEEEEvNT_6ParamsE,"",@"SHT_CUDA_INFO"
	.sectionflags	@""
	.align	4


	//----- nvinfo : EIATTR_CUDA_API_VERSION
	.align		4
        /*0000*/ 	.byte	0x04, 0x37
        /*0002*/ 	.short	(.L_31 - .L_30)
.L_30:
        /*0004*/ 	.word	0x00000082


	//----- nvinfo : EIATTR_KPARAM_INFO
	.align		4
.L_31:
        /*0008*/ 	.byte	0x04, 0x17
        /*000a*/ 	.short	(.L_33 - .L_32)
.L_32:
        /*000c*/ 	.word	0x00000000
        /*0010*/ 	.short	0x0000
        /*0012*/ 	.short	0x0000
        /*0014*/ 	.byte	0x00, 0xf0, 0x01, 0x20


	//----- nvinfo : EIATTR_AT_ENTRY_FRAGMENTS
	.align		4
.L_33:
        /*0018*/ 	.byte	0x04, 0x4f
        /*001a*/ 	.short	(.L_35 - .L_34)


	//   ....[0]....
.L_34:
        /*001c*/ 	.word	0x00000006


	//----- nvinfo : EIATTR_RESERVED_SMEM_USED
	.align		4
.L_35:
        /*0020*/ 	.byte	0x01, 0x41
	.zero		2


	//----- nvinfo : EIATTR_SPARSE_MMA_MASK
	.align		4
        /*0024*/ 	.byte	0x03, 0x50
        /*0026*/ 	.short	0x0000


	//----- nvinfo : EIATTR_TCGEN05_1CTA_USED
	.align		4
        /*0028*/ 	.byte	0x01, 0x51
	.zero		2


	//----- nvinfo : EIATTR_MAXREG_COUNT
	.align		4
        /*002c*/ 	.byte	0x03, 0x1b
        /*002e*/ 	.short	0x00ff


	//----- nvinfo : EIATTR_NUM_BARRIERS
	.align		4
        /*0030*/ 	.byte	0x02, 0x4c
        /*0032*/ 	.byte	0x07
	.zero		1


	//----- nvinfo : EIATTR_EXTERNS
	.align		4
        /*0034*/ 	.byte	0x04, 0x0f
        /*0036*/ 	.short	(.L_37 - .L_36)


	//   ....[0]....
	.align		4
.L_36:
        /*0038*/ 	.word	index@(__assertfail)


	//----- nvinfo : EIATTR_MERCURY_ISA_VERSION
	.align		4
.L_37:
        /*003c*/ 	.byte	0x03, 0x5f
        /*003e*/ 	.short	0x0101


	//----- nvinfo : EIATTR_INT_WARP_WIDE_INSTR_OFFSETS
	.align		4
        /*0040*/ 	.byte	0x04, 0x31
        /*0042*/ 	.short	(.L_39 - .L_38)


	//   ....[0]....
.L_38:
        /*0044*/ 	.word	0x00004420


	//   ....[1]....
        /*0048*/ 	.word	0x00004450


	//   ....[2]....
        /*004c*/ 	.word	0x00004470


	//   ....[3]....
        /*0050*/ 	.word	0x00004fa0


	//   ....[4]....
        /*0054*/ 	.word	0x00005050


	//----- nvinfo : EIATTR_COOP_GROUP_MASK_REGIDS
	.align		4
.L_39:
        /*0058*/ 	.byte	0x04, 0x29
        /*005a*/ 	.short	(.L_41 - .L_40)


	//   ....[0]....
.L_40:
        /*005c*/ 	.word	0xffffffff


	//   ....[1]....
        /*0060*/ 	.word	0xffffffff


	//   ....[2]....
        /*0064*/ 	.word	0xffffffff


	//   ....[3]....
        /*0068*/ 	.word	0xffffffff


	//   ....[4]....
        /*006c*/ 	.word	0xffffffff


	//   ....[5]....
        /*0070*/ 	.word	0xffffffff


	//   ....[6]....
        /*0074*/ 	.word	0xffffffff


	//   ....[7]....
        /*0078*/ 	.word	0xffffffff


	//   ....[8]....
        /*007c*/ 	.word	0xffffffff


	//   ....[9]....
        /*0080*/ 	.word	0xffffffff


	//   ....[10]....
        /*0084*/ 	.word	0xffffffff


	//   ....[11]....
        /*0088*/ 	.word	0xffffffff


	//   ....[12]....
        /*008c*/ 	.word	0xffffffff


	//   ....[13]....
        /*0090*/ 	.word	0xffffffff


	//----- nvinfo : EIATTR_COOP_GROUP_INSTR_OFFSETS
	.align		4
.L_41:
        /*0094*/ 	.byte	0x04, 0x28
        /*0096*/ 	.short	(.L_43 - .L_42)


	//   ....[0]....
.L_42:
        /*0098*/ 	.word	0x00000080


	//   ....[1]....
        /*009c*/ 	.word	0x000004e0


	//   ....[2]....
        /*00a0*/ 	.word	0x000007e0


	//   ....[3]....
        /*00a4*/ 	.word	0x00000920


	//   ....[4]....
        /*00a8*/ 	.word	0x00000a20


	//   ....[5]....
        /*00ac*/ 	.word	0x00000b90


	//   ....[6]....
        /*00b0*/ 	.word	0x00000d30


	//   ....[7]....
        /*00b4*/ 	.word	0x00000ee0


	//   ....[8]....
        /*00b8*/ 	.word	0x00002260


	//   ....[9]....
        /*00bc*/ 	.word	0x00003610


	//   ....[10]....
        /*00c0*/ 	.word	0x00003820


	//   ....[11]....
        /*00c4*/ 	.word	0x00003850


	//   ....[12]....
        /*00c8*/ 	.word	0x00004300


	//   ....[13]....
        /*00cc*/ 	.word	0x00004530


	//----- nvinfo : EIATTR_VRC_CTA_INIT_COUNT
	.align		4
.L_43:
        /*00d0*/ 	.byte	0x02, 0x4a
        /*00d2*/ 	.byte	0x80
	.zero		1


	//----- nvinfo : EIATTR_SYSCALL_OFFSETS
	.align		4
        /*00d4*/ 	.byte	0x04, 0x46
        /*00d6*/ 	.short	(.L_45 - .L_44)


	//   ....[0]....
.L_44:
        /*00d8*/ 	.word	0x00005bc0


	//   ....[1]....
        /*00dc*/ 	.word	0x00005d00


	//   ....[2]....
        /*00e0*/ 	.word	0x00006480


	//----- nvinfo : EIATTR_MBARRIER_INSTR_OFFSETS
	.align		4
.L_45:
        /*00e4*/ 	.byte	0x04, 0x39
        /*00e6*/ 	.short	(.L_47 - .L_46)


	//   ....[0]....
.L_46:
        /*00e8*/ 	.word	0x00000620
        /*00ec*/ 	.word	0x000000ff
        /*00f0*/ 	.word	0x00000000
        /*00f4*/ 	.short	0x0100
        /*00f6*/ 	.byte	0x04
	.zero		1


	//   ....[1]....
        /*00f8*/ 	.word	0x00000630
        /*00fc*/ 	.word	0x000000ff
        /*0100*/ 	.word	0x00000068
        /*0104*/ 	.short	0x0100
        /*0106*/ 	.byte	0x04
	.zero		1


	//   ....[2]....
        /*0108*/ 	.word	0x00000640
        /*010c*/ 	.word	0x000000ff
        /*0110*/ 	.word	0x00000008
        /*0114*/ 	.short	0x0100
        /*0116*/ 	.byte	0x04
	.zero		1


	//   ....[3]....
        /*0118*/ 	.word	0x00000650
        /*011c*/ 	.word	0x000000ff
        /*0120*/ 	.word	0x00000070
        /*0124*/ 	.short	0x0100
        /*0126*/ 	.byte	0x04
	.zero		1


	//   ....[4]....
        /*0128*/ 	.word	0x00000660
        /*012c*/ 	.word	0x000000ff
        /*0130*/ 	.word	0x00000010
        /*0134*/ 	.short	0x0100
        /*0136*/ 	.byte	0x04
	.zero		1


	//   ....[5]....
        /*0138*/ 	.word	0x00000670
        /*013c*/ 	.word	0x000000ff
        /*0140*/ 	.word	0x00000078
        /*0144*/ 	.short	0x0100
        /*0146*/ 	.byte	0x04
	.zero		1


	//   ....[6]....
        /*0148*/ 	.word	0x00000680
        /*014c*/ 	.word	0x000000ff
        /*0150*/ 	.word	0x00000018
        /*0154*/ 	.short	0x0100
        /*0156*/ 	.byte	0x04
	.zero		1


	//   ....[7]....
        /*0158*/ 	.word	0x00000690
        /*015c*/ 	.word	0x000000ff
        /*0160*/ 	.word	0x00000080
        /*0164*/ 	.short	0x0100
        /*0166*/ 	.byte	0x04
	.zero		1


	//   ....[8]....
        /*0168*/ 	.word	0x000006a0
        /*016c*/ 	.word	0x000000ff
        /*0170*/ 	.word	0x00000020
        /*0174*/ 	.short	0x0100
        /*0176*/ 	.byte	0x04
	.zero		1


	//   ....[9]....
        /*0178*/ 	.word	0x000006b0
        /*017c*/ 	.word	0x000000ff
        /*0180*/ 	.word	0x00000088
        /*0184*/ 	.short	0x0100
        /*0186*/ 	.byte	0x04
	.zero		1


	//   ....[10]....
        /*0188*/ 	.word	0x000006c0
        /*018c*/ 	.word	0x000000ff
        /*0190*/ 	.word	0x00000028
        /*0194*/ 	.short	0x0100
        /*0196*/ 	.byte	0x04
	.zero		1


	//   ....[11]....
        /*0198*/ 	.word	0x000006d0
        /*019c*/ 	.word	0x000000ff
        /*01a0*/ 	.word	0x00000090
        /*01a4*/ 	.short	0x0100
        /*01a6*/ 	.byte	0x04
	.zero		1


	//   ....[12]....
        /*01a8*/ 	.word	0x000006e0
        /*01ac*/ 	.word	0x000000ff
        /*01b0*/ 	.word	0x00000030
        /*01b4*/ 	.short	0x0100
        /*01b6*/ 	.byte	0x04
	.zero		1


	//   ....[13]....
        /*01b8*/ 	.word	0x000006f0
        /*01bc*/ 	.word	0x000000ff
        /*01c0*/ 	.word	0x00000098
        /*01c4*/ 	.short	0x0100
        /*01c6*/ 	.byte	0x04
	.zero		1


	//   ....[14]....
        /*01c8*/ 	.word	0x00000700
        /*01cc*/ 	.word	0x000000ff
        /*01d0*/ 	.word	0x00000038
        /*01d4*/ 	.short	0x0100
        /*01d6*/ 	.byte	0x04
	.zero		1


	//   ....[15]....
        /*01d8*/ 	.word	0x00000710
        /*01dc*/ 	.word	0x000000ff
        /*01e0*/ 	.word	0x000000a0
        /*01e4*/ 	.short	0x0100
        /*01e6*/ 	.byte	0x04
	.zero		1


	//   ....[16]....
        /*01e8*/ 	.word	0x00000720
        /*01ec*/ 	.word	0x000000ff
        /*01f0*/ 	.word	0x00000040
        /*01f4*/ 	.short	0x0100
        /*01f6*/ 	.byte	0x04
	.zero		1


	//   ....[17]....
        /*01f8*/ 	.word	0x00000730
        /*01fc*/ 	.word	0x000000ff
        /*0200*/ 	.word	0x000000a8
        /*0204*/ 	.short	0x0100
        /*0206*/ 	.byte	0x04
	.zero		1


	//   ....[18]....
        /*0208*/ 	.word	0x00000740
        /*020c*/ 	.word	0x000000ff
        /*0210*/ 	.word	0x00000048
        /*0214*/ 	.short	0x0100
        /*0216*/ 	.byte	0x04
	.zero		1


	//   ....[19]....
        /*0218*/ 	.word	0x00000750
        /*021c*/ 	.word	0x000000ff
        /*0220*/ 	.word	0x000000b0
        /*0224*/ 	.short	0x0100
        /*0226*/ 	.byte	0x04
	.zero		1


	//   ....[20]....
        /*0228*/ 	.word	0x00000760
        /*022c*/ 	.word	0x000000ff
        /*0230*/ 	.word	0x00000050
        /*0234*/ 	.short	0x0100
        /*0236*/ 	.byte	0x04
	.zero		1


	//   ....[21]....
        /*0238*/ 	.word	0x00000770
        /*023c*/ 	.word	0x000000ff
        /*0240*/ 	.word	0x000000b8
        /*0244*/ 	.short	0x0100
        /*0246*/ 	.byte	0x04
	.zero		1


	//   ....[22]....
        /*0248*/ 	.word	0x00000780
        /*024c*/ 	.word	0x000000ff
        /*0250*/ 	.word	0x00000058
        /*0254*/ 	.short	0x0100
        /*0256*/ 	.byte	0x04
	.zero		1


	//   ....[23]....
        /*0258*/ 	.word	0x00000790
        /*025c*/ 	.word	0x000000ff
        /*0260*/ 	.word	0x000000c0
        /*0264*/ 	.short	0x0100
        /*0266*/ 	.byte	0x04
	.zero		1


	//   ....[24]....
        /*0268*/ 	.word	0x000007a0
        /*026c*/ 	.word	0x000000ff
        /*0270*/ 	.word	0x00000060
        /*0274*/ 	.short	0x0100
        /*0276*/ 	.byte	0x04
	.zero		1


	//   ....[25]....
        /*0278*/ 	.word	0x000007b0
        /*027c*/ 	.word	0x000000ff
        /*0280*/ 	.word	0x000000c8
        /*0284*/ 	.short	0x0100
        /*0286*/ 	.byte	0x04
	.zero		1


	//   ....[26]....
        /*0288*/ 	.word	0x000008f0
        /*028c*/ 	.word	0x000000ff
        /*0290*/ 	.word	0x000000d0
        /*0294*/ 	.short	0x0100
        /*0296*/ 	.byte	0x04
	.zero		1


	//   ....[27]....
        /*0298*/ 	.word	0x00000900
        /*029c*/ 	.word	0x000000ff
        /*02a0*/ 	.word	0x000000d8
        /*02a4*/ 	.short	0x0100
        /*02a6*/ 	.byte	0x04
	.zero		1


	//   ....[28]....
        /*02a8*/ 	.word	0x000009f0
        /*02ac*/ 	.word	0x000000ff
        /*02b0*/ 	.word	0x000000e0
        /*02b4*/ 	.short	0x0100
        /*02b6*/ 	.byte	0x06
	.zero		1


	//   ....[29]....
        /*02b8*/ 	.word	0x00000a00
        /*02bc*/ 	.word	0x000000ff
        /*02c0*/ 	.word	0x000000e8
        /*02c4*/ 	.short	0x0100
        /*02c6*/ 	.byte	0x06
	.zero		1


	//   ....[30]....
        /*02c8*/ 	.word	0x00000b40
        /*02cc*/ 	.word	0x000000ff
        /*02d0*/ 	.word	0x000000f0
        /*02d4*/ 	.short	0x0100
        /*02d6*/ 	.byte	0x06
	.zero		1


	//   ....[31]....
        /*02d8*/ 	.word	0x00000b50
        /*02dc*/ 	.word	0x000000ff
        /*02e0*/ 	.word	0x00000100
        /*02e4*/ 	.short	0x0100
        /*02e6*/ 	.byte	0x06
	.zero		1


	//   ....[32]....
        /*02e8*/ 	.word	0x00000b60
        /*02ec*/ 	.word	0x000000ff
        /*02f0*/ 	.word	0x000000f8
        /*02f4*/ 	.short	0x0100
        /*02f6*/ 	.byte	0x06
	.zero		1


	//   ....[33]....
        /*02f8*/ 	.word	0x00000b70
        /*02fc*/ 	.word	0x000000ff
        /*0300*/ 	.word	0x00000108
        /*0304*/ 	.short	0x0100
        /*0306*/ 	.byte	0x06
	.zero		1


	//   ....[34]....
        /*0308*/ 	.word	0x00000ca0
        /*030c*/ 	.word	0x000000ff
        /*0310*/ 	.word	0x00000110
        /*0314*/ 	.short	0x0100
        /*0316*/ 	.byte	0x04
	.zero		1


	//   ....[35]....
        /*0318*/ 	.word	0x00000cb0
        /*031c*/ 	.word	0x000000ff
        /*0320*/ 	.word	0x00000130
        /*0324*/ 	.short	0x0100
        /*0326*/ 	.byte	0x04
	.zero		1


	//   ....[36]....
        /*0328*/ 	.word	0x00000cc0
        /*032c*/ 	.word	0x000000ff
        /*0330*/ 	.word	0x00000118
        /*0334*/ 	.short	0x0100
        /*0336*/ 	.byte	0x04
	.zero		1


	//   ....[37]....
        /*0338*/ 	.word	0x00000cd0
        /*033c*/ 	.word	0x000000ff
        /*0340*/ 	.word	0x00000138
        /*0344*/ 	.short	0x0100
        /*0346*/ 	.byte	0x04
	.zero		1


	//   ....[38]....
        /*0348*/ 	.word	0x00000ce0
        /*034c*/ 	.word	0x000000ff
        /*0350*/ 	.word	0x00000120
        /*0354*/ 	.short	0x0100
        /*0356*/ 	.byte	0x04
	.zero		1


	//   ....[39]....
        /*0358*/ 	.word	0x00000cf0
        /*035c*/ 	.word	0x000000ff
        /*0360*/ 	.word	0x00000140
        /*0364*/ 	.short	0x0100
        /*0366*/ 	.byte	0x04
	.zero		1


	//   ....[40]....
        /*0368*/ 	.word	0x00000d00
        /*036c*/ 	.word	0x000000ff
        /*0370*/ 	.word	0x00000128
        /*0374*/ 	.short	0x0100
        /*0376*/ 	.byte	0x04
	.zero		1


	//   ....[41]....
        /*0378*/ 	.word	0x00000d10
        /*037c*/ 	.word	0x000000ff
        /*0380*/ 	.word	0x00000148
        /*0384*/ 	.short	0x0100
        /*0386*/ 	.byte	0x04
	.zero		1


	//   ....[42]....
        /*0388*/ 	.word	0x00000e00
        /*038c*/ 	.word	0x000000ff
        /*0390*/ 	.word	0x00000150
        /*0394*/ 	.short	0x0100
        /*0396*/ 	.byte	0x04
	.zero		1


	//   ....[43]....
        /*0398*/ 	.word	0x00000e10
        /*039c*/ 	.word	0x000000ff
        /*03a0*/ 	.word	0x00000160
        /*03a4*/ 	.short	0x0100
        /*03a6*/ 	.byte	0x04
	.zero		1


	//   ....[44]....
        /*03a8*/ 	.word	0x00000e20
        /*03ac*/ 	.word	0x000000ff
        /*03b0*/ 	.word	0x00000158
        /*03b4*/ 	.short	0x0100
        /*03b6*/ 	.byte	0x04
	.zero		1


	//   ....[45]....
        /*03b8*/ 	.word	0x00000e30
        /*03bc*/ 	.word	0x000000ff
        /*03c0*/ 	.word	0x00000168
        /*03c4*/ 	.short	0x0100
        /*03c6*/ 	.byte	0x04
	.zero		1


	//   ....[46]....
        /*03c8*/ 	.word	0x00001a90
        /*03cc*/ 	.word	0x00000000
        /*03d0*/ 	.word	0x00000160
        /*03d4*/ 	.short	0x010a
        /*03d6*/ 	.byte	0xff
	.zero		1


	//   ....[47]....
        /*03d8*/ 	.word	0x00001ac0
        /*03dc*/ 	.word	0x00000000
        /*03e0*/ 	.word	0x00000150
        /*03e4*/ 	.short	0x0101
        /*03e6*/ 	.byte	0xff
	.zero		1


	//   ....[48]....
        /*03e8*/ 	.word	0x00001ba0
        /*03ec*/ 	.word	0x000000ff
        /*03f0*/ 	.word	0x00000068
        /*03f4*/ 	.short	0x010a
        /*03f6*/ 	.byte	0x04
	.zero		1


	//   ....[49]....
        /*03f8*/ 	.word	0x00001c20
        /*03fc*/ 	.word	0x000000ff
        /*0400*/ 	.word	0x00000068
        /*0404*/ 	.short	0x010a
        /*0406*/ 	.byte	0x21
	.zero		1


	//   ....[50]....
        /*0408*/ 	.word	0x00001db0
        /*040c*/ 	.word	0x000000ff
        /*0410*/ 	.word	0x00000068
        /*0414*/ 	.short	0x010a
        /*0416*/ 	.byte	0x08
	.zero		1


	//   ....[51]....
        /*0418*/ 	.word	0x00001ef0
        /*041c*/ 	.word	0x000000ff
        /*0420*/ 	.word	0x000000e8
        /*0424*/ 	.short	0x0101
        /*0426*/ 	.byte	0x06
	.zero		1


	//   ....[52]....
        /*0428*/ 	.word	0x00001f10
        /*042c*/ 	.word	0x000000ff
        /*0430*/ 	.word	0x00000068
        /*0434*/ 	.short	0x010a
        /*0436*/ 	.byte	0x04
	.zero		1


	//   ....[53]....
        /*0438*/ 	.word	0x00001f90
        /*043c*/ 	.word	0x000000ff
        /*0440*/ 	.word	0x00000068
        /*0444*/ 	.short	0x010a
        /*0446*/ 	.byte	0x11
	.zero		1


	//   ....[54]....
        /*0448*/ 	.word	0x00002120
        /*044c*/ 	.word	0x000000ff
        /*0450*/ 	.word	0x00000068
        /*0454*/ 	.short	0x010a
        /*0456*/ 	.byte	0x07
	.zero		1


	//   ....[55]....
        /*0458*/ 	.word	0x00002290
        /*045c*/ 	.word	0x00000003
        /*0460*/ 	.word	0x000000f0
        /*0464*/ 	.short	0x010a
        /*0466*/ 	.byte	0xff
	.zero		1


	//   ....[56]....
        /*0468*/ 	.word	0x000023e0
        /*046c*/ 	.word	0x00000000
        /*0470*/ 	.word	0x00000000
        /*0474*/ 	.short	0x0101
        /*0476*/ 	.byte	0xff
	.zero		1


	//   ....[57]....
        /*0478*/ 	.word	0x00002980
        /*047c*/ 	.word	0x000000ff
        /*0480*/ 	.word	0x00000000
        /*0484*/ 	.short	0x010a
        /*0486*/ 	.byte	0x04
	.zero		1


	//   ....[58]....
        /*0488*/ 	.word	0x00002a10
        /*048c*/ 	.word	0x000000ff
        /*0490*/ 	.word	0x00000000
        /*0494*/ 	.short	0x010a
        /*0496*/ 	.byte	0x05
	.zero		1


	//   ....[59]....
        /*0498*/ 	.word	0x00002aa0
        /*049c*/ 	.word	0x000000ff
        /*04a0*/ 	.word	0x00000000
        /*04a4*/ 	.short	0x010a
        /*04a6*/ 	.byte	0x05
	.zero		1


	//   ....[60]....
        /*04a8*/ 	.word	0x00002b30
        /*04ac*/ 	.word	0x000000ff
        /*04b0*/ 	.word	0x00000000
        /*04b4*/ 	.short	0x010a
        /*04b6*/ 	.byte	0x05
	.zero		1


	//   ....[61]....
        /*04b8*/ 	.word	0x00002bc0
        /*04bc*/ 	.word	0x000000ff
        /*04c0*/ 	.word	0x00000000
        /*04c4*/ 	.short	0x010a
        /*04c6*/ 	.byte	0x05
	.zero		1


	//   ....[62]....
        /*04c8*/ 	.word	0x00002c50
        /*04cc*/ 	.word	0x000000ff
        /*04d0*/ 	.word	0x00000000
        /*04d4*/ 	.short	0x010a
        /*04d6*/ 	.byte	0x05
	.zero		1


	//   ....[63]....
        /*04d8*/ 	.word	0x00002ce0
        /*04dc*/ 	.word	0x000000ff
        /*04e0*/ 	.word	0x00000000
        /*04e4*/ 	.short	0x010a
        /*04e6*/ 	.byte	0x05
	.zero		1


	//   ....[64]....
        /*04e8*/ 	.word	0x00002d70
        /*04ec*/ 	.word	0x000000ff
        /*04f0*/ 	.word	0x00000000
        /*04f4*/ 	.short	0x010a
        /*04f6*/ 	.byte	0x05
	.zero		1


	//   ....[65]....
        /*04f8*/ 	.word	0x00002e00
        /*04fc*/ 	.word	0x000000ff
        /*0500*/ 	.word	0x00000000
        /*0504*/ 	.short	0x010a
        /*0506*/ 	.byte	0x05
	.zero		1


	//   ....[66]....
        /*0508*/ 	.word	0x00002e90
        /*050c*/ 	.word	0x000000ff
        /*0510*/ 	.word	0x00000000
        /*0514*/ 	.short	0x010a
        /*0516*/ 	.byte	0x05
	.zero		1


	//   ....[67]....
        /*0518*/ 	.word	0x00002f20
        /*051c*/ 	.word	0x000000ff
        /*0520*/ 	.word	0x00000000
        /*0524*/ 	.short	0x010a
        /*0526*/ 	.byte	0x05
	.zero		1


	//   ....[68]....
        /*0528*/ 	.word	0x00002fb0
        /*052c*/ 	.word	0x000000ff
        /*0530*/ 	.word	0x00000000
        /*0534*/ 	.short	0x010a
        /*0536*/ 	.byte	0x05
	.zero		1


	//   ....[69]....
        /*0538*/ 	.word	0x00003050
        /*053c*/ 	.word	0x00000000
        /*0540*/ 	.word	0x00000000
        /*0544*/ 	.short	0x010a
        /*0546*/ 	.byte	0xff
	.zero		1


	//   ....[70]....
        /*0548*/ 	.word	0x00003170
        /*054c*/ 	.word	0x00000002
        /*0550*/ 	.word	0x00000150
        /*0554*/ 	.short	0x010a
        /*0556*/ 	.byte	0xff
	.zero		1


	//   ....[71]....
        /*0558*/ 	.word	0x000031e0
        /*055c*/ 	.word	0x00000002
        /*0560*/ 	.word	0x00000000
        /*0564*/ 	.short	0x0101
        /*0566*/ 	.byte	0xff
	.zero		1


	//   ....[72]....
        /*0568*/ 	.word	0x00003200
        /*056c*/ 	.word	0x000000ff
        /*0570*/ 	.word	0x00000100
        /*0574*/ 	.short	0x010a
        /*0576*/ 	.byte	0x04
	.zero		1


	//   ....[73]....
        /*0578*/ 	.word	0x00003320
        /*057c*/ 	.word	0x00000002
        /*0580*/ 	.word	0x000000f0
        /*0584*/ 	.short	0x010a
        /*0586*/ 	.byte	0xff
	.zero		1


	//   ....[74]....
        /*0588*/ 	.word	0x00003420
        /*058c*/ 	.word	0x00000002
        /*0590*/ 	.word	0x00000000
        /*0594*/ 	.short	0x0101
        /*0596*/ 	.byte	0xff
	.zero		1


	//   ....[75]....
        /*0598*/ 	.word	0x000034b0
        /*059c*/ 	.word	0x000000ff
        /*05a0*/ 	.word	0x00000100
        /*05a4*/ 	.short	0x0106
        /*05a6*/ 	.byte	0x04
	.zero		1


	//   ....[76]....
        /*05a8*/ 	.word	0x000034d0
        /*05ac*/ 	.word	0x000000ff
        /*05b0*/ 	.word	0x00000100
        /*05b4*/ 	.short	0x010a
        /*05b6*/ 	.byte	0x04
	.zero		1


	//   ....[77]....
        /*05b8*/ 	.word	0x00003560
        /*05bc*/ 	.word	0x000000ff
        /*05c0*/ 	.word	0x00000100
        /*05c4*/ 	.short	0x0106
        /*05c6*/ 	.byte	0x07
	.zero		1


	//   ....[78]....
        /*05c8*/ 	.word	0x000035a0
        /*05cc*/ 	.word	0x00000000
        /*05d0*/ 	.word	0x00000100
        /*05d4*/ 	.short	0x010a
        /*05d6*/ 	.byte	0xff
	.zero		1


	//   ....[79]....
        /*05d8*/ 	.word	0x00003af0
        /*05dc*/ 	.word	0x00000000
        /*05e0*/ 	.word	0x000000f0
        /*05e4*/ 	.short	0x010a
        /*05e6*/ 	.byte	0xff
	.zero		1


	//   ....[80]....
        /*05e8*/ 	.word	0x00003bf0
        /*05ec*/ 	.word	0x00000003
        /*05f0*/ 	.word	0x00000000
        /*05f4*/ 	.short	0x0101
        /*05f6*/ 	.byte	0xff
	.zero		1


	//   ....[81]....
        /*05f8*/ 	.word	0x00003c00
        /*05fc*/ 	.word	0x000000ff
        /*0600*/ 	.word	0x00000000
        /*0604*/ 	.short	0x010a
        /*0606*/ 	.byte	0x04
	.zero		1


	//   ....[82]....
        /*0608*/ 	.word	0x00003c80
        /*060c*/ 	.word	0x000000ff
        /*0610*/ 	.word	0x00000130
        /*0614*/ 	.short	0x010a
        /*0616*/ 	.byte	0x1f
	.zero		1


	//   ....[83]....
        /*0618*/ 	.word	0x00003d60
        /*061c*/ 	.word	0x000000ff
        /*0620*/ 	.word	0x00000000
        /*0624*/ 	.short	0x010a
        /*0626*/ 	.byte	0x05
	.zero		1


	//   ....[84]....
        /*0628*/ 	.word	0x00003ea0
        /*062c*/ 	.word	0x000000ff
        /*0630*/ 	.word	0x00000000
        /*0634*/ 	.short	0x010a
        /*0636*/ 	.byte	0x04
	.zero		1


	//   ....[85]....
        /*0638*/ 	.word	0x00004130
        /*063c*/ 	.word	0x000000ff
        /*0640*/ 	.word	0x00000000
        /*0644*/ 	.short	0x010a
        /*0646*/ 	.byte	0x04
	.zero		1


	//   ....[86]....
        /*0648*/ 	.word	0x000041c0
        /*064c*/ 	.word	0x000000ff
        /*0650*/ 	.word	0x00000000
        /*0654*/ 	.short	0x010a
        /*0656*/ 	.byte	0x05
	.zero		1


	//   ....[87]....
        /*0658*/ 	.word	0x00004250
        /*065c*/ 	.word	0x000000ff
        /*0660*/ 	.word	0x00000000
        /*0664*/ 	.short	0x010a
        /*0666*/ 	.byte	0x05
	.zero		1


	//   ....[88]....
        /*0668*/ 	.word	0x000042e0
        /*066c*/ 	.word	0x000000ff
        /*0670*/ 	.word	0x00000000
        /*0674*/ 	.short	0x010a
        /*0676*/ 	.byte	0x04
	.zero		1


	//   ....[89]....
        /*0678*/ 	.word	0x00004780
        /*067c*/ 	.word	0x00000007
        /*0680*/ 	.word	0x000000f0
        /*0684*/ 	.short	0x010a
        /*0686*/ 	.byte	0xff
	.zero		1


	//   ....[90]....
        /*0688*/ 	.word	0x000048f0
        /*068c*/ 	.word	0x00000000
        /*0690*/ 	.word	0x00000000
        /*0694*/ 	.short	0x0101
        /*0696*/ 	.byte	0xff
	.zero		1


	//   ....[91]....
        /*0698*/ 	.word	0x00004d60
        /*069c*/ 	.word	0x000000ff
        /*06a0*/ 	.word	0x000000e8
        /*06a4*/ 	.short	0x010a
        /*06a6*/ 	.byte	0x11
	.zero		1


	//   ....[92]....
        /*06a8*/ 	.word	0x00004ee0
        /*06ac*/ 	.word	0x000000ff
        /*06b0*/ 	.word	0x000000d8
        /*06b4*/ 	.short	0x010a
        /*06b6*/ 	.byte	0x11
	.zero		1


	//   ....[93]....
        /*06b8*/ 	.word	0x000050f0
        /*06bc*/ 	.word	0x000000ff
        /*06c0*/ 	.word	0x000000d0
        /*06c4*/ 	.short	0x010b
        /*06c6*/ 	.byte	0x11
	.zero		1


	//   ....[94]....
        /*06c8*/ 	.word	0x00005100
        /*06cc*/ 	.word	0x000000ff
        /*06d0*/ 	.word	0x00000000
        /*06d4*/ 	.short	0x0101
        /*06d6*/ 	.byte	0x30
	.zero		1


	//   ....[95]....
        /*06d8*/ 	.word	0x00005140
        /*06dc*/ 	.word	0x00000000
        /*06e0*/ 	.word	0x000000d8
        /*06e4*/ 	.short	0x010a
        /*06e6*/ 	.byte	0xff
	.zero		1


	//   ....[96]....
        /*06e8*/ 	.word	0x00005480
        /*06ec*/ 	.word	0x00000003
        /*06f0*/ 	.word	0x000000f0
        /*06f4*/ 	.short	0x010a
        /*06f6*/ 	.byte	0xff
	.zero		1


	//   ....[97]....
        /*06f8*/ 	.word	0x00005600
        /*06fc*/ 	.word	0x00000000
        /*0700*/ 	.word	0x00000000
        /*0704*/ 	.short	0x0101
        /*0706*/ 	.byte	0xff
	.zero		1


	//   ....[98]....
        /*0708*/ 	.word	0x00006060
        /*070c*/ 	.word	0x000000ff
        /*0710*/ 	.word	0x000000d0
        /*0714*/ 	.short	0x010a
        /*0716*/ 	.byte	0x2c
	.zero		1


	//   ....[99]....
        /*0718*/ 	.word	0x00006070
        /*071c*/ 	.word	0x00000016
        /*0720*/ 	.word	0x00000110
        /*0724*/ 	.short	0x010a
        /*0726*/ 	.byte	0xff
	.zero		1


	//   ....[100]....
        /*0728*/ 	.word	0x00006220
        /*072c*/ 	.word	0x000000ff
        /*0730*/ 	.word	0x000000d0
        /*0734*/ 	.short	0x010a
        /*0736*/ 	.byte	0x2c
	.zero		1


	//   ....[101]....
        /*0738*/ 	.word	0x00006300
        /*073c*/ 	.word	0x000000ff
        /*0740*/ 	.word	0x00000000
        /*0744*/ 	.short	0x0101
        /*0746*/ 	.byte	0x04
	.zero		1


	//   ....[102]....
        /*0748*/ 	.word	0x00006360
        /*074c*/ 	.word	0x00000016
        /*0750*/ 	.word	0x00000110
        /*0754*/ 	.short	0x010a
        /*0756*/ 	.byte	0xff
	.zero		1


	//   ....[103]....
        /*0758*/ 	.word	0x000066d0
        /*075c*/ 	.word	0x000000ff
        /*0760*/ 	.word	0x00000000
        /*0764*/ 	.short	0x0101
        /*0766*/ 	.byte	0x04
	.zero		1


	//   ....[104]....
        /*0768*/ 	.word	0x00006fb0
        /*076c*/ 	.word	0x00000000
        /*0770*/ 	.word	0x00000160
        /*0774*/ 	.short	0x010a
        /*0776*/ 	.byte	0xff
	.zero		1


	//   ....[105]....
        /*0778*/ 	.word	0x00007010
        /*077c*/ 	.word	0x00000000
        /*0780*/ 	.word	0x00000068
        /*0784*/ 	.short	0x010a
        /*0786*/ 	.byte	0xff
	.zero		1


	//   ....[106]....
        /*0788*/ 	.word	0x00007070
        /*078c*/ 	.word	0x00000000
        /*0790*/ 	.word	0x00000068
        /*0794*/ 	.short	0x010a
        /*0796*/ 	.byte	0xff
	.zero		1


	//   ....[107]....
        /*0798*/ 	.word	0x000070c0
        /*079c*/ 	.word	0x00000003
        /*07a0*/ 	.word	0x000000f0
        /*07a4*/ 	.short	0x010a
        /*07a6*/ 	.byte	0xff
	.zero		1


	//   ....[108]....
        /*07a8*/ 	.word	0x00007120
        /*07ac*/ 	.word	0x00000000
        /*07b0*/ 	.word	0x00000000
        /*07b4*/ 	.short	0x010a
        /*07b6*/ 	.byte	0xff
	.zero		1


	//   ....[109]....
        /*07b8*/ 	.word	0x00007180
        /*07bc*/ 	.word	0x00000000
        /*07c0*/ 	.word	0x00000000
        /*07c4*/ 	.short	0x010a
        /*07c6*/ 	.byte	0xff
	.zero		1


	//   ....[110]....
        /*07c8*/ 	.word	0x000071e0
        /*07cc*/ 	.word	0x00000000
        /*07d0*/ 	.word	0x00000000
        /*07d4*/ 	.short	0x010a
        /*07d6*/ 	.byte	0xff
	.zero		1


	//   ....[111]....
        /*07d8*/ 	.word	0x00007240
        /*07dc*/ 	.word	0x00000000
        /*07e0*/ 	.word	0x00000000
        /*07e4*/ 	.short	0x010a
        /*07e6*/ 	.byte	0xff
	.zero		1


	//   ....[112]....
        /*07e8*/ 	.word	0x000072a0
        /*07ec*/ 	.word	0x00000000
        /*07f0*/ 	.word	0x00000000
        /*07f4*/ 	.short	0x010a
        /*07f6*/ 	.byte	0xff
	.zero		1


	//   ....[113]....
        /*07f8*/ 	.word	0x00007300
        /*07fc*/ 	.word	0x00000000
        /*0800*/ 	.word	0x00000000
        /*0804*/ 	.short	0x010a
        /*0806*/ 	.byte	0xff
	.zero		1


	//   ....[114]....
        /*0808*/ 	.word	0x00007360
        /*080c*/ 	.word	0x00000000
        /*0810*/ 	.word	0x00000000
        /*0814*/ 	.short	0x010a
        /*0816*/ 	.byte	0xff
	.zero		1


	//   ....[115]....
        /*0818*/ 	.word	0x000073c0
        /*081c*/ 	.word	0x00000000
        /*0820*/ 	.word	0x00000000
        /*0824*/ 	.short	0x010a
        /*0826*/ 	.byte	0xff
	.zero		1


	//   ....[116]....
        /*0828*/ 	.word	0x00007420
        /*082c*/ 	.word	0x00000000
        /*0830*/ 	.word	0x00000000
        /*0834*/ 	.short	0x010a
        /*0836*/ 	.byte	0xff
	.zero		1


	//   ....[117]....
        /*0838*/ 	.word	0x00007480
        /*083c*/ 	.word	0x00000000
        /*0840*/ 	.word	0x00000000
        /*0844*/ 	.short	0x010a
        /*0846*/ 	.byte	0xff
	.zero		1


	//   ....[118]....
        /*0848*/ 	.word	0x000074e0
        /*084c*/ 	.word	0x00000000
        /*0850*/ 	.word	0x00000000
        /*0854*/ 	.short	0x010a
        /*0856*/ 	.byte	0xff
	.zero		1


	//   ....[119]....
        /*0858*/ 	.word	0x00007540
        /*085c*/ 	.word	0x00000000
        /*0860*/ 	.word	0x00000000
        /*0864*/ 	.short	0x010a
        /*0866*/ 	.byte	0xff
	.zero		1


	//   ....[120]....
        /*0868*/ 	.word	0x00007590
        /*086c*/ 	.word	0x00000002
        /*0870*/ 	.word	0x00000150
        /*0874*/ 	.short	0x010a
        /*0876*/ 	.byte	0xff
	.zero		1


	//   ....[121]....
        /*0878*/ 	.word	0x000075f0
        /*087c*/ 	.word	0x00000002
        /*0880*/ 	.word	0x00000100
        /*0884*/ 	.short	0x010a
        /*0886*/ 	.byte	0xff
	.zero		1


	//   ....[122]....
        /*0888*/ 	.word	0x00007640
        /*088c*/ 	.word	0x00000002
        /*0890*/ 	.word	0x000000f0
        /*0894*/ 	.short	0x010a
        /*0896*/ 	.byte	0xff
	.zero		1


	//   ....[123]....
        /*0898*/ 	.word	0x000076a0
        /*089c*/ 	.word	0x00000000
        /*08a0*/ 	.word	0x00000100
        /*08a4*/ 	.short	0x010a
        /*08a6*/ 	.byte	0xff
	.zero		1


	//   ....[124]....
        /*08a8*/ 	.word	0x000076f0
        /*08ac*/ 	.word	0x00000000
        /*08b0*/ 	.word	0x000000f0
        /*08b4*/ 	.short	0x010a
        /*08b6*/ 	.byte	0xff
	.zero		1


	//   ....[125]....
        /*08b8*/ 	.word	0x00007750
        /*08bc*/ 	.word	0x00000002
        /*08c0*/ 	.word	0x00000130
        /*08c4*/ 	.short	0x010a
        /*08c6*/ 	.byte	0xff
	.zero		1


	//   ....[126]....
        /*08c8*/ 	.word	0x000077b0
        /*08cc*/ 	.word	0x00000000
        /*08d0*/ 	.word	0x00000000
        /*08d4*/ 	.short	0x010a
        /*08d6*/ 	.byte	0xff
	.zero		1


	//   ....[127]....
        /*08d8*/ 	.word	0x00007810
        /*08dc*/ 	.word	0x00000000
        /*08e0*/ 	.word	0x00000000
        /*08e4*/ 	.short	0x010a
        /*08e6*/ 	.byte	0xff
	.zero		1


	//   ....[128]....
        /*08e8*/ 	.word	0x00007870
        /*08ec*/ 	.word	0x00000000
        /*08f0*/ 	.word	0x00000000
        /*08f4*/ 	.short	0x010a
        /*08f6*/ 	.byte	0xff
	.zero		1


	//   ....[129]....
        /*08f8*/ 	.word	0x000078d0
        /*08fc*/ 	.word	0x00000000
        /*0900*/ 	.word	0x00000000
        /*0904*/ 	.short	0x010a
        /*0906*/ 	.byte	0xff
	.zero		1


	//   ....[130]....
        /*0908*/ 	.word	0x00007930
        /*090c*/ 	.word	0x00000000
        /*0910*/ 	.word	0x00000000
        /*0914*/ 	.short	0x010a
        /*0916*/ 	.byte	0xff
	.zero		1


	//   ....[131]....
        /*0918*/ 	.word	0x00007980
        /*091c*/ 	.word	0x00000007
        /*0920*/ 	.word	0x000000f0
        /*0924*/ 	.short	0x010a
        /*0926*/ 	.byte	0xff
	.zero		1


	//   ....[132]....
        /*0928*/ 	.word	0x000079e0
        /*092c*/ 	.word	0x00000000
        /*0930*/ 	.word	0x000000e8
        /*0934*/ 	.short	0x010a
        /*0936*/ 	.byte	0xff
	.zero		1


	//   ....[133]....
        /*0938*/ 	.word	0x00007a40
        /*093c*/ 	.word	0x00000000
        /*0940*/ 	.word	0x000000d8
        /*0944*/ 	.short	0x010a
        /*0946*/ 	.byte	0xff
	.zero		1


	//   ....[134]....
        /*0948*/ 	.word	0x00007a90
        /*094c*/ 	.word	0x00000003
        /*0950*/ 	.word	0x000000f0
        /*0954*/ 	.short	0x010a
        /*0956*/ 	.byte	0xff
	.zero		1


	//   ....[135]....
        /*0958*/ 	.word	0x00007af0
        /*095c*/ 	.word	0x00000000
        /*0960*/ 	.word	0x000000d0
        /*0964*/ 	.short	0x010a
        /*0966*/ 	.byte	0xff
	.zero		1


	//   ....[136]....
        /*0968*/ 	.word	0x00007b40
        /*096c*/ 	.word	0x00000016
        /*0970*/ 	.word	0x00000110
        /*0974*/ 	.short	0x010a
        /*0976*/ 	.byte	0xff
	.zero		1


	//----- nvinfo : EIATTR_NUM_MBARRIERS
	.align		4
.L_47:
        /*0978*/ 	.byte	0x03, 0x38
        /*097a*/ 	.short	0x002e


	//----- nvinfo : EIATTR_EXIT_INSTR_OFFSETS
	.align		4
        /*097c*/ 	.byte	0x04, 0x1c
        /*097e*/ 	.short	(.L_49 - .L_48)


	//   ....[0]....
.L_48:
        /*0980*/ 	.word	0x00003080


	//   ....[1]....
        /*0984*/ 	.word	0x00003570


	//   ....[2]....
        /*0988*/ 	.word	0x000035d0


	//   ....[3]....
        /*098c*/ 	.word	0x00004540


	//   ....[4]....
        /*0990*/ 	.word	0x00005170


	//   ....[5]....
        /*0994*/ 	.word	0x000051b0


	//   ....[6]....
        /*0998*/ 	.word	0x00006fa0


	//----- nvinfo : EIATTR_MAX_THREADS
	.align		4
.L_49:
        /*099c*/ 	.byte	0x04, 0x05
        /*099e*/ 	.short	(.L_51 - .L_50)
.L_50:
        /*09a0*/ 	.word	0x00000100
        /*09a4*/ 	.word	0x00000001
        /*09a8*/ 	.word	0x00000001


	//----- nvinfo : EIATTR_CRS_STACK_SIZE
	.align		4
.L_51:
        /*09ac*/ 	.byte	0x04, 0x1e
        /*09ae*/ 	.short	(.L_53 - .L_52)
.L_52:
        /*09b0*/ 	.word	0x00000000


	//----- nvinfo : EIATTR_CBANK_PARAM_SIZE
	.align		4
.L_53:
        /*09b4*/ 	.byte	0x03, 0x19
        /*09b6*/ 	.short	0x0800


	//----- nvinfo : EIATTR_PARAM_CBANK
	.align		4
        /*09b8*/ 	.byte	0x04, 0x0a
        /*09ba*/ 	.short	(.L_55 - .L_54)
	.align		4
.L_54:
        /*09bc*/ 	.word	index@(.nv.constant0._ZN7cutlass13device_kernelINS_4gemm6kernel13GemmUniversalIN4cute5tupleIJiiiiEEENS1_10collective13CollectiveMmaINS1_35MainloopSm100TmaUmmaWarpSpecializedILi13ELi2ELi4ENS5_IJNS4_1CILi2EEESB_NSA_ILi1EEEEEEEENS5_IJNSA_ILi64EEESF_NSA_ILi128EEEEEENS_12float_e4m3_tENS5_IJlSC_lEEESI_SJ_NS4_8TiledMMAINS4_8MMA_AtomIJNS4_10MMA_TraitsINS4_19SM100_MMA_F8F6F4_SSEJSI_SI_fSF_SF_NS4_17integral_constantINS4_4UMMA5MajorELSQ_0EEESR_NSO_INSP_7ScaleInELSS_0EEEST_EEEEEENS4_6LayoutINS5_IJSC_SC_SC_EEENS5_IJNSA_ILi0EEESY_SY_EEEEENS5_IJNS4_10UnderscoreES11_S11_EEEEENS4_23SM90_TMA_LOAD_MULTICASTENS4_14ComposedLayoutINS4_7SwizzleILi3ELi4ELi3EEENS4_18smem_ptr_flag_bitsILi8EEENSW_INS5_IJNSA_ILi8EEESG_EEENS5_IJSG_SC_EEEEEEEvNS4_8identityES14_S1E_vS1F_EENS_8epilogue10collective18CollectiveEpilogueINS1H_23Sm100TmaWarpSpecializedILi1ELi1ELi32ELb0ELb0EEEJSH_NS5_IJNSW_ISF_SC_EES1M_EEESI_SJ_SI_SJ_NS1H_6fusion15FusionCallbacksIS1L_NS1O_17LinearCombinationISI_fSI_fLNS_15FloatRoundStyleE2EEESH_S1N_JEEENS4_5SM1004TMEM4LOAD26SM100_TMEM_LOAD_16dp32b32xENS4_13SM90_TMA_LOADENS15_INS16_ILi2ELi4ELi3EEES19_NSW_INS5_IJS1A_SF_EEENS5_IJSF_SC_EEEEEEENS4_39AutoVectorizingCopyWithAssumedAlignmentILi128EEENS4_14SM90_TMA_STOREES23_S25_S25_EEEvvEEEEvNT_6ParamsE)
        /*09c0*/ 	.short	0x0380
        /*09c2*/ 	.short	0x0800


	//----- nvinfo : EIATTR_SW_WAR
	.align		4
.L_55:
        /*09c4*/ 	.byte	0x04, 0x36
        /*09c6*/ 	.short	(.L_57 - .L_56)
.L_56:
        /*09c8*/ 	.word	0x00000008
.L_57:


//--------------------- .nv.callgraph             --------------------------
	.section	.nv.callgraph,"",@"SHT_CUDA_CALLGRAPH"
	.align	4
	.sectionentsize	8
	.align		4
        /*0000*/ 	.word	0x00000000
	.align		4
        /*0004*/ 	.word	0xffffffff
	.align		4
        /*0008*/ 	.word	index@(_ZN7cutlass13device_kernelINS_4gemm6kernel13GemmUniversalIN4cute5tupleIJiiiiEEENS1_10collective13CollectiveMmaINS1_35MainloopSm100TmaUmmaWarpSpecializedILi13ELi2ELi4ENS5_IJNS4_1CILi2EEESB_NSA_ILi1EEEEEEEENS5_IJNSA_ILi64EEESF_NSA_ILi128EEEEEENS_12float_e4m3_tENS5_IJlSC_lEEESI_SJ_NS4_8TiledMMAINS4_8MMA_AtomIJNS4_10MMA_TraitsINS4_19SM100_MMA_F8F6F4_SSEJSI_SI_fSF_SF_NS4_17integral_constantINS4_4UMMA5MajorELSQ_0EEESR_NSO_INSP_7ScaleInELSS_0EEEST_EEEEEENS4_6LayoutINS5_IJSC_SC_SC_EEENS5_IJNSA_ILi0EEESY_SY_EEEEENS5_IJNS4_10UnderscoreES11_S11_EEEEENS4_23SM90_TMA_LOAD_MULTICASTENS4_14ComposedLayoutINS4_7SwizzleILi3ELi4ELi3EEENS4_18smem_ptr_flag_bitsILi8EEENSW_INS5_IJNSA_ILi8EEESG_EEENS5_IJSG_SC_EEEEEEEvNS4_8identityES14_S1E_vS1F_EENS_8epilogue10collective18CollectiveEpilogueINS1H_23Sm100TmaWarpSpecializedILi1ELi1ELi32ELb0ELb0EEEJSH_NS5_IJNSW_ISF_SC_EES1M_EEESI_SJ_SI_SJ_NS1H_6fusion15FusionCallbacksIS1L_NS1O_17LinearCombinationISI_fSI_fLNS_15FloatRoundStyleE2EEESH_S1N_JEEENS4_5SM1004TMEM4LOAD26SM100_TMEM_LOAD_16dp32b32xENS4_13SM90_TMA_LOADENS15_INS16_ILi2ELi4ELi3EEES19_NSW_INS5_IJS1A_SF_EEENS5_IJSF_SC_EEEEEEENS4_39AutoVectorizingCopyWithAssumedAlignmentILi128EEENS4_14SM90_TMA_STOREES23_S25_S25_EEEvvEEEEvNT_6ParamsE)
	.align		4
        /*000c*/ 	.word	index@(__assertfail)
	.align		4
        /*0010*/ 	.word	0x00000000
	.align		4
        /*0014*/ 	.word	0xfffffffe
	.align		4
        /*0018*/ 	.word	0x00000000
	.align		4
        /*001c*/ 	.word	0xfffffffd
	.align		4
        /*0020*/ 	.word	0x00000000
	.align		4
        /*0024*/ 	.word	0xfffffffc


//--------------------- .nv.constant4             --------------------------
	.section	.nv.constant4,"a",@progbits
	.align	8
	.align		8
.nv.constant4:
        /*0000*/ 	.dword	__assertfail
	.align		8
        /*0008*/ 	.dword	__unnamed_1
	.align		8
        /*0010*/ 	.dword	__unnamed_2
	.align		8
        /*0018*/ 	.dword	_ZN40_INTERNAL_b20428d1_4_k_cu_ad305586_317614cuda3std3__45__cpo5beginE
	.align		8
        /*0020*/ 	.dword	_ZN40_INTERNAL_b20428d1_4_k_cu_ad305586_317614cuda3std3__45__cpo3endE
	.align		8
        /*0028*/ 	.dword	_ZN40_INTERNAL_b20428d1_4_k_cu_ad305586_317614cuda3std3__45__cpo6cbeginE
	.align		8
        /*0030*/ 	.dword	_ZN40_INTERNAL_b20428d1_4_k_cu_ad305586_317614cuda3std3__45__cpo4cendE
	.align		8
        /*0038*/ 	.dword	_ZN40_INTERNAL_b20428d1_4_k_cu_ad305586_317614cuda3std3__442_GLOBAL__N__b20428d1_4_k_cu_ad305586_317616ignoreE
	.align		8
        /*0040*/ 	.dword	_ZN40_INTERNAL_b20428d1_4_k_cu_ad305586_317614cuda3std3__419piecewise_constructE
	.align		8
        /*0048*/ 	.dword	_ZN40_INTERNAL_b20428d1_4_k_cu_ad305586_317614cuda3std3__48in_placeE
	.align		8
        /*0050*/ 	.dword	_ZN40_INTERNAL_b20428d1_4_k_cu_ad305586_317614cuda3std6ranges3__45__cpo4swapE
	.align		8
        /*0058*/ 	.dword	_ZN40_INTERNAL_b20428d1_4_k_cu_ad305586_317614cuda3std6ranges3__45__cpo9iter_moveE
	.align		8
        /*0060*/ 	.dword	_ZN40_INTERNAL_b20428d1_4_k_cu_ad305586_317614cute7productE
	.align		8
        /*0068*/ 	.dword	_ZN40_INTERNAL_b20428d1_4_k_cu_ad305586_317614cute1_E
	.align		8
        /*0070*/ 	.dword	$str$25
	.align		8
        /*0078*/ 	.dword	$str$26
	.align		8
        /*0080*/ 	.dword	$str$27
	.align		8
        /*0088*/ 	.dword	$str$28


//--------------------- .text._ZN7cutlass13device_kernelINS_4gemm6kernel13GemmUniversalIN4cute5tupleIJiiiiEEENS1_10collective13CollectiveMmaINS1_35MainloopSm100TmaUmmaWarpSpecializedILi13ELi2ELi4ENS5_IJNS4_1CILi2EEESB_NSA_ILi1EEEEEEEENS5_IJNSA_ILi64EEESF_NSA_ILi128EEEEEENS_12float_e4m3_tENS5_IJlSC_lEEESI_SJ_NS4_8TiledMMAINS4_8MMA_AtomIJNS4_10MMA_TraitsINS4_19SM100_MMA_F8F6F4_SSEJSI_SI_fSF_SF_NS4_17integral_constantINS4_4UMMA5MajorELSQ_0EEESR_NSO_INSP_7ScaleInELSS_0EEEST_EEEEEENS4_6LayoutINS5_IJSC_SC_SC_EEENS5_IJNSA_ILi0EEESY_SY_EEEEENS5_IJNS4_10UnderscoreES11_S11_EEEEENS4_23SM90_TMA_LOAD_MULTICASTENS4_14ComposedLayoutINS4_7SwizzleILi3ELi4ELi3EEENS4_18smem_ptr_flag_bitsILi8EEENSW_INS5_IJNSA_ILi8EEESG_EEENS5_IJSG_SC_EEEEEEEvNS4_8identityES14_S1E_vS1F_EENS_8epilogue10collective18CollectiveEpilogueINS1H_23Sm100TmaWarpSpecializedILi1ELi1ELi32ELb0ELb0EEEJSH_NS5_IJNSW_ISF_SC_EES1M_EEESI_SJ_SI_SJ_NS1H_6fusion15FusionCallbacksIS1L_NS1O_17LinearCombinationISI_fSI_fLNS_15FloatRoundStyleE2EEESH_S1N_JEEENS4_5SM1004TMEM4LOAD26SM100_TMEM_LOAD_16dp32b32xENS4_13SM90_TMA_LOADENS15_INS16_ILi2ELi4ELi3EEES19_NSW_INS5_IJS1A_SF_EEENS5_IJSF_SC_EEEEEEENS4_39AutoVectorizingCopyWithAssumedAlignmentILi128EEENS4_14SM90_TMA_STOREES23_S25_S25_EEEvvEEEEvNT_6ParamsE --------------------------
	.section	.text._ZN7cutlass13device_kernelINS_4gemm6kernel13GemmUniversalIN4cute5tupleIJiiiiEEENS1_10collective13CollectiveMmaINS1_35MainloopSm100TmaUmmaWarpSpecializedILi13ELi2ELi4ENS5_IJNS4_1CILi2EEESB_NSA_ILi1EEEEEEEENS5_IJNSA_ILi64EEESF_NSA_ILi128EEEEEENS_12float_e4m3_tENS5_IJlSC_lEEESI_SJ_NS4_8TiledMMAINS4_8MMA_AtomIJNS4_10MMA_TraitsINS4_19SM100_MMA_F8F6F4_SSEJSI_SI_fSF_SF_NS4_17integral_constantINS4_4UMMA5MajorELSQ_0EEESR_NSO_INSP_7ScaleInELSS_0EEEST_EEEEEENS4_6LayoutINS5_IJSC_SC_SC_EEENS5_IJNSA_ILi0EEESY_SY_EEEEENS5_IJNS4_10UnderscoreES11_S11_EEEEENS4_23SM90_TMA_LOAD_MULTICASTENS4_14ComposedLayoutINS4_7SwizzleILi3ELi4ELi3EEENS4_18smem_ptr_flag_bitsILi8EEENSW_INS5_IJNSA_ILi8EEESG_EEENS5_IJSG_SC_EEEEEEEvNS4_8identityES14_S1E_vS1F_EENS_8epilogue10collective18CollectiveEpilogueINS1H_23Sm100TmaWarpSpecializedILi1ELi1ELi32ELb0ELb0EEEJSH_NS5_IJNSW_ISF_SC_EES1M_EEESI_SJ_SI_SJ_NS1H_6fusion15FusionCallbacksIS1L_NS1O_17LinearCombinationISI_fSI_fLNS_15FloatRoundStyleE2EEESH_S1N_JEEENS4_5SM1004TMEM4LOAD26SM100_TMEM_LOAD_16dp32b32xENS4_13SM90_TMA_LOADENS15_INS16_ILi2ELi4ELi3EEES19_NSW_INS5_IJS1A_SF_EEENS5_IJSF_SC_EEEEEEENS4_39AutoVectorizingCopyWithAssumedAlignmentILi128EEENS4_14SM90_TMA_STOREES23_S25_S25_EEEvvEEEEvNT_6ParamsE,"ax",@progbits
	.align	128
.text._ZN7cutlass13device_kernelINS_4gemm6kernel13GemmUniversalIN4cute5tupleIJiiiiEEENS1_10collective13CollectiveMmaINS1_35MainloopSm100TmaUmmaWarpSpecializedILi13ELi2ELi4ENS5_IJNS4_1CILi2EEESB_NSA_ILi1EEEEEEEENS5_IJNSA_ILi64EEESF_NSA_ILi128EEEEEENS_12float_e4m3_tENS5_IJlSC_lEEESI_SJ_NS4_8TiledMMAINS4_8MMA_AtomIJNS4_10MMA_TraitsINS4_19SM100_MMA_F8F6F4_SSEJSI_SI_fSF_SF_NS4_17integral_constantINS4_4UMMA5MajorELSQ_0EEESR_NSO_INSP_7ScaleInELSS_0EEEST_EEEEEENS4_6LayoutINS5_IJSC_SC_SC_EEENS5_IJNSA_ILi0EEESY_SY_EEEEENS5_IJNS4_10UnderscoreES11_S11_EEEEENS4_23SM90_TMA_LOAD_MULTICASTENS4_14ComposedLayoutINS4_7SwizzleILi3ELi4ELi3EEENS4_18smem_ptr_flag_bitsILi8EEENSW_INS5_IJNSA_ILi8EEESG_EEENS5_IJSG_SC_EEEEEEEvNS4_8identityES14_S1E_vS1F_EENS_8epilogue10collective18CollectiveEpilogueINS1H_23Sm100TmaWarpSpecializedILi1ELi1ELi32ELb0ELb0EEEJSH_NS5_IJNSW_ISF_SC_EES1M_EEESI_SJ_SI_SJ_NS1H_6fusion15FusionCallbacksIS1L_NS1O_17LinearCombinationISI_fSI_fLNS_15FloatRoundStyleE2EEESH_S1N_JEEENS4_5SM1004TMEM4LOAD26SM100_TMEM_LOAD_16dp32b32xENS4_13SM90_TMA_LOADENS15_INS16_ILi2ELi4ELi3EEES19_NSW_INS5_IJS1A_SF_EEENS5_IJSF_SC_EEEEEEENS4_39AutoVectorizingCopyWithAssumedAlignmentILi128EEENS4_14SM90_TMA_STOREES23_S25_S25_EEEvvEEEEvNT_6ParamsE:
        .type           _ZN7cutlass13device_kernelINS_4gemm6kernel13GemmUniversalIN4cute5tupleIJiiiiEEENS1_10collective13CollectiveMmaINS1_35MainloopSm100TmaUmmaWarpSpecializedILi13ELi2ELi4ENS5_IJNS4_1CILi2EEESB_NSA_ILi1EEEEEEEENS5_IJNSA_ILi64EEESF_NSA_ILi128EEEEEENS_12float_e4m3_tENS5_IJlSC_lEEESI_SJ_NS4_8TiledMMAINS4_8MMA_AtomIJNS4_10MMA_TraitsINS4_19SM100_MMA_F8F6F4_SSEJSI_SI_fSF_SF_NS4_17integral_constantINS4_4UMMA5MajorELSQ_0EEESR_NSO_INSP_7ScaleInELSS_0EEEST_EEEEEENS4_6LayoutINS5_IJSC_SC_SC_EEENS5_IJNSA_ILi0EEESY_SY_EEEEENS5_IJNS4_10UnderscoreES11_S11_EEEEENS4_23SM90_TMA_LOAD_MULTICASTENS4_14ComposedLayoutINS4_7SwizzleILi3ELi4ELi3EEENS4_18smem_ptr_flag_bitsILi8EEENSW_INS5_IJNSA_ILi8EEESG_EEENS5_IJSG_SC_EEEEEEEvNS4_8identityES14_S1E_vS1F_EENS_8epilogue10collective18CollectiveEpilogueINS1H_23Sm100TmaWarpSpecializedILi1ELi1ELi32ELb0ELb0EEEJSH_NS5_IJNSW_ISF_SC_EES1M_EEESI_SJ_SI_SJ_NS1H_6fusion15FusionCallbacksIS1L_NS1O_17LinearCombinationISI_fSI_fLNS_15FloatRoundStyleE2EEESH_S1N_JEEENS4_5SM1004TMEM4LOAD26SM100_TMEM_LOAD_16dp32b32xENS4_13SM90_TMA_LOADENS15_INS16_ILi2ELi4ELi3EEES19_NSW_INS5_IJS1A_SF_EEENS5_IJSF_SC_EEEEEEENS4_39AutoVectorizingCopyWithAssumedAlignmentILi128EEENS4_14SM90_TMA_STOREES23_S25_S25_EEEvvEEEEvNT_6ParamsE,@function
        .size           _ZN7cutlass13device_kernelINS_4gemm6kernel13GemmUniversalIN4cute5tupleIJiiiiEEENS1_10collective13CollectiveMmaINS1_35MainloopSm100TmaUmmaWarpSpecializedILi13ELi2ELi4ENS5_IJNS4_1CILi2EEESB_NSA_ILi1EEEEEEEENS5_IJNSA_ILi64EEESF_NSA_ILi128EEEEEENS_12float_e4m3_tENS5_IJlSC_lEEESI_SJ_NS4_8TiledMMAINS4_8MMA_AtomIJNS4_10MMA_TraitsINS4_19SM100_MMA_F8F6F4_SSEJSI_SI_fSF_SF_NS4_17integral_constantINS4_4UMMA5MajorELSQ_0EEESR_NSO_INSP_7ScaleInELSS_0EEEST_EEEEEENS4_6LayoutINS5_IJSC_SC_SC_EEENS5_IJNSA_ILi0EEESY_SY_EEEEENS5_IJNS4_10UnderscoreES11_S11_EEEEENS4_23SM90_TMA_LOAD_MULTICASTENS4_14ComposedLayoutINS4_7SwizzleILi3ELi4ELi3EEENS4_18smem_ptr_flag_bitsILi8EEENSW_INS5_IJNSA_ILi8EEESG_EEENS5_IJSG_SC_EEEEEEEvNS4_8identityES14_S1E_vS1F_EENS_8epilogue10collective18CollectiveEpilogueINS1H_23Sm100TmaWarpSpecializedILi1ELi1ELi32ELb0ELb0EEEJSH_NS5_IJNSW_ISF_SC_EES1M_EEESI_SJ_SI_SJ_NS1H_6fusion15FusionCallbacksIS1L_NS1O_17LinearCombinationISI_fSI_fLNS_15FloatRoundStyleE2EEESH_S1N_JEEENS4_5SM1004TMEM4LOAD26SM100_TMEM_LOAD_16dp32b32xENS4_13SM90_TMA_LOADENS15_INS16_ILi2ELi4ELi3EEES19_NSW_INS5_IJS1A_SF_EEENS5_IJSF_SC_EEEEEEENS4_39AutoVectorizingCopyWithAssumedAlignmentILi128EEENS4_14SM90_TMA_STOREES23_S25_S25_EEEvvEEEEvNT_6ParamsE,(.L_x_163 - _ZN7cutlass13device_kernelINS_4gemm6kernel13GemmUniversalIN4cute5tupleIJiiiiEEENS1_10collective13CollectiveMmaINS1_35MainloopSm100TmaUmmaWarpSpecializedILi13ELi2ELi4ENS5_IJNS4_1CILi2EEESB_NSA_ILi1EEEEEEEENS5_IJNSA_ILi64EEESF_NSA_ILi128EEEEEENS_12float_e4m3_tENS5_IJlSC_lEEESI_SJ_NS4_8TiledMMAINS4_8MMA_AtomIJNS4_10MMA_TraitsINS4_19SM100_MMA_F8F6F4_SSEJSI_SI_fSF_SF_NS4_17integral_constantINS4_4UMMA5MajorELSQ_0EEESR_NSO_INSP_7ScaleInELSS_0EEEST_EEEEEENS4_6LayoutINS5_IJSC_SC_SC_EEENS5_IJNSA_ILi0EEESY_SY_EEEEENS5_IJNS4_10UnderscoreES11_S11_EEEEENS4_23SM90_TMA_LOAD_MULTICASTENS4_14ComposedLayoutINS4_7SwizzleILi3ELi4ELi3EEENS4_18smem_ptr_flag_bitsILi8EEENSW_INS5_IJNSA_ILi8EEESG_EEENS5_IJSG_SC_EEEEEEEvNS4_8identityES14_S1E_vS1F_EENS_8epilogue10collective18CollectiveEpilogueINS1H_23Sm100TmaWarpSpecializedILi1ELi1ELi32ELb0ELb0EEEJSH_NS5_IJNSW_ISF_SC_EES1M_EEESI_SJ_SI_SJ_NS1H_6fusion15FusionCallbacksIS1L_NS1O_17LinearCombinationISI_fSI_fLNS_15FloatRoundStyleE2EEESH_S1N_JEEENS4_5SM1004TMEM4LOAD26SM100_TMEM_LOAD_16dp32b32xENS4_13SM90_TMA_LOADENS15_INS16_ILi2ELi4ELi3EEES19_NSW_INS5_IJS1A_SF_EEENS5_IJSF_SC_EEEEEEENS4_39AutoVectorizingCopyWithAssumedAlignmentILi128EEENS4_14SM90_TMA_STOREES23_S25_S25_EEEvvEEEEvNT_6ParamsE)
        .other          _ZN7cutlass13device_kernelINS_4gemm6kernel13GemmUniversalIN4cute5tupleIJiiiiEEENS1_10collective13CollectiveMmaINS1_35MainloopSm100TmaUmmaWarpSpecializedILi13ELi2ELi4ENS5_IJNS4_1CILi2EEESB_NSA_ILi1EEEEEEEENS5_IJNSA_ILi64EEESF_NSA_ILi128EEEEEENS_12float_e4m3_tENS5_IJlSC_lEEESI_SJ_NS4_8TiledMMAINS4_8MMA_AtomIJNS4_10MMA_TraitsINS4_19SM100_MMA_F8F6F4_SSEJSI_SI_fSF_SF_NS4_17integral_constantINS4_4UMMA5MajorELSQ_0EEESR_NSO_INSP_7ScaleInELSS_0EEEST_EEEEEENS4_6LayoutINS5_IJSC_SC_SC_EEENS5_IJNSA_ILi0EEESY_SY_EEEEENS5_IJNS4_10UnderscoreES11_S11_EEEEENS4_23SM90_TMA_LOAD_MULTICASTENS4_14ComposedLayoutINS4_7SwizzleILi3ELi4ELi3EEENS4_18smem_ptr_flag_bitsILi8EEENSW_INS5_IJNSA_ILi8EEESG_EEENS5_IJSG_SC_EEEEEEEvNS4_8identityES14_S1E_vS1F_EENS_8epilogue10collective18CollectiveEpilogueINS1H_23Sm100TmaWarpSpecializedILi1ELi1ELi32ELb0ELb0EEEJSH_NS5_IJNSW_ISF_SC_EES1M_EEESI_SJ_SI_SJ_NS1H_6fusion15FusionCallbacksIS1L_NS1O_17LinearCombinationISI_fSI_fLNS_15FloatRoundStyleE2EEESH_S1N_JEEENS4_5SM1004TMEM4LOAD26SM100_TMEM_LOAD_16dp32b32xENS4_13SM90_TMA_LOADENS15_INS16_ILi2ELi4ELi3EEES19_NSW_INS5_IJS1A_SF_EEENS5_IJSF_SC_EEEEEEENS4_39AutoVectorizingCopyWithAssumedAlignmentILi128EEENS4_14SM90_TMA_STOREES23_S25_S25_EEEvvEEEEvNT_6ParamsE,@"STO_CUDA_ENTRY STV_DEFAULT"
_ZN7cutlass13device_kernelINS_4gemm6kernel13GemmUniversalIN4cute5tupleIJiiiiEEENS1_10collective13CollectiveMmaINS1_35MainloopSm100TmaUmmaWarpSpecializedILi13ELi2ELi4ENS5_IJNS4_1CILi2EEESB_NSA_ILi1EEEEEEEENS5_IJNSA_ILi64EEESF_NSA_ILi128EEEEEENS_12float_e4m3_tENS5_IJlSC_lEEESI_SJ_NS4_8TiledMMAINS4_8MMA_AtomIJNS4_10MMA_TraitsINS4_19SM100_MMA_F8F6F4_SSEJSI_SI_fSF_SF_NS4_17integral_constantINS4_4UMMA5MajorELSQ_0EEESR_NSO_INSP_7ScaleInELSS_0EEEST_EEEEEENS4_6LayoutINS5_IJSC_SC_SC_EEENS5_IJNSA_ILi0EEESY_SY_EEEEENS5_IJNS4_10UnderscoreES11_S11_EEEEENS4_23SM90_TMA_LOAD_MULTICASTENS4_14ComposedLayoutINS4_7SwizzleILi3ELi4ELi3EEENS4_18smem_ptr_flag_bitsILi8EEENSW_INS5_IJNSA_ILi8EEESG_EEENS5_IJSG_SC_EEEEEEEvNS4_8identityES14_S1E_vS1F_EENS_8epilogue10collective18CollectiveEpilogueINS1H_23Sm100TmaWarpSpecializedILi1ELi1ELi32ELb0ELb0EEEJSH_NS5_IJNSW_ISF_SC_EES1M_EEESI_SJ_SI_SJ_NS1H_6fusion15FusionCallbacksIS1L_NS1O_17LinearCombinationISI_fSI_fLNS_15FloatRoundStyleE2EEESH_S1N_JEEENS4_5SM1004TMEM4LOAD26SM100_TMEM_LOAD_16dp32b32xENS4_13SM90_TMA_LOADENS15_INS16_ILi2ELi4ELi3EEES19_NSW_INS5_IJS1A_SF_EEENS5_IJSF_SC_EEEEEEENS4_39AutoVectorizingCopyWithAssumedAlignmentILi128EEENS4_14SM90_TMA_STOREES23_S25_S25_EEEvvEEEEvNT_6ParamsE:
[----:B------:R-:W1:Y:S01]  /*0000*/  LDC R1, c[0x0][0x37c] ;  /* 0x0000df00ff017b82 */ /* 0x000e620000000800 */
[----:B------:R-:W2:Y:S01]  /*0010*/  S2R R76, SR_TID.X ;  /* 0x00000000004c7919 */ /* 0x000ea20000002100 */
[----:B------:R-:W3:Y:S01]  /*0020*/  LDCU.64 UR8, c[0x0][0x890] ;  /* 0x00011200ff0877ac */ /* 0x000ee20008000a00 */
[----:B------:R-:W-:Y:S02]  /*0030*/  PRMT R79, RZ, 0x7610, R79 ;  /* 0x00007610ff4f7816 */ /* 0x000fe4000000004f */
[----:B------:R-:W-:Y:S01]  /*0040*/  ELECT P3, URZ, PT ;  /* 0x0000000000ff782f */ /* 0x000fe20003860000 */
[----:B---3--:R-:W-:-:S04]  /*0050*/  UISETP.NE.U32.AND UP0, UPT, UR8, URZ, UPT ;  /* 0x000000ff0800728c */ /* 0x008fc8000bf05070 */
[----:B------:R-:W-:Y:S01]  /*0060*/  UISETP.NE.AND.EX UP0, UPT, UR9, URZ, UPT, UP0 ;  /* 0x000000ff0900728c */ /* 0x000fe2000bf05300 */
[----:B--2---:R-:W-:-:S05]  /*0070*/  SHF.R.U32.HI R80, RZ, 0x5, R76 ;  /* 0x00000005ff507819 */ /* 0x004fca000001164c */
[----:B------:R-:W2:Y:S02]  /*0080*/  SHFL.IDX PT, R0, R80, RZ, 0x1f ;  /* 0x00001fff50007589 */ /* 0x000ea400000e0000 */
[----:B--2---:R-:W-:Y:S01]  /*0090*/  R2UR UR22, R0 ;  /* 0x00000000001672ca */ /* 0x004fe200000e0000 */
[----:B-1----:R-:W-:-:S14]  /*00a0*/  BRA.U UP0, `(.L_x_0) ;  /* 0x0000000100307547 */ /* 0x002fdc000b800000 */
[----:B------:R-:W1:Y:S02]  /*00b0*/  LDCU.64 UR4, c[0x0][0x888] ;  /* 0x00011100ff0477ac */ /* 0x000e640008000a00 */
[----:B-1----:R-:W-:-:S04]  /*00c0*/  UISETP.NE.U32.AND UP0, UPT, UR4, URZ, UPT ;  /* 0x000000ff0400728c */ /* 0x002fc8000bf05070 */
[----:B------:R-:W-:-:S09]  /*00d0*/  UISETP.NE.AND.EX UP0, UPT, UR5, URZ, UPT, UP0 ;  /* 0x000000ff0500728c */ /* 0x000fd2000bf05300 */
[----:B------:R-:W-:Y:S05]  /*00e0*/  BRA.U !UP0, `(.L_x_1) ;  /* 0x0000000108147547 */ /* 0x000fea000b800000 */
[----:B------:R-:W1:Y:S01]  /*00f0*/  LDC.64 R2, c[0x0][0x888] ;  /* 0x00022200ff027b82 */ /* 0x000e620000000a00 */
[----:B------:R-:W1:Y:S02]  /*0100*/  LDCU.64 UR4, c[0x0][0x358] ;  /* 0x00006b00ff0477ac */ /* 0x000e640008000a00 */
[----:B-1----:R1:W5:Y:S01]  /*0110*/  LDG.E R39, desc[UR4][R2.64] ;  /* 0x0000000402277981 */ /* 0x002362000c1e1900 */
[----:B------:R-:W-:Y:S01]  /*0120*/  HFMA2 R79, -RZ, RZ, 0, 5.9604644775390625e-08 ;  /* 0x00000001ff4f7431 */ /* 0x000fe200000001ff */
[----:B------:R-:W-:Y:S05]  /*0130*/  BRA `(.L_x_0) ;  /* 0x00000000000c7947 */ /* 0x000fea0003800000 */
.L_x_1:
[----:B------:R-:W1:Y:S01]  /*0140*/  LDCU UR4, c[0x0][0x880] ;  /* 0x00011000ff0477ac */ /* 0x000e620008000800 */
[----:B------:R-:W-:Y:S01]  /*0150*/  HFMA2 R79, -RZ, RZ, 0, 5.9604644775390625e-08 ;  /* 0x00000001ff4f7431 */ /* 0x000fe200000001ff */
[----:B-1----:R-:W-:-:S07]  /*0160*/  MOV R39, UR4 ;  /* 0x0000000400277c02 */ /* 0x002fce0008000f00 */
.L_x_0:
[----:B------:R-:W2:Y:S02]  /*0170*/  LDCU.64 UR4, c[0x0][0x8b0] ;  /* 0x00011600ff0477ac */ /* 0x000ea40008000a00 */
[----:B--2---:R-:W-:-:S04]  /*0180*/  UISETP.NE.U32.AND UP0, UPT, UR4, URZ, UPT ;  /* 0x000000ff0400728c */ /* 0x004fc8000bf05070 */
[----:B------:R-:W-:-:S09]  /*0190*/  UISETP.NE.AND.EX UP0, UPT, UR5, URZ, UPT, UP0 ;  /* 0x000000ff0500728c */ /* 0x000fd2000bf05300 */
[----:B------:R-:W-:Y:S05]  /*01a0*/  BRA.U UP0, `(.L_x_2) ;  /* 0x0000000100287547 */ /* 0x000fea000b800000 */
[----:B------:R-:W2:Y:S02]  /*01b0*/  LDCU.64 UR4, c[0x0][0x8a8] ;  /* 0x00011500ff0477ac */ /* 0x000ea40008000a00 */
[----:B--2---:R-:W-:-:S04]  /*01c0*/  UISETP.NE.U32.AND UP0, UPT, UR4, URZ, UPT ;  /* 0x000000ff0400728c */ /* 0x004fc8000bf05070 */
[----:B------:R-:W-:-:S09]  /*01d0*/  UISETP.NE.AND.EX UP0, UPT, UR5, URZ, UPT, UP0 ;  /* 0x000000ff0500728c */ /* 0x000fd2000bf05300 */
[----:B------:R-:W-:Y:S05]  /*01e0*/  BRA.U !UP0, `(.L_x_3) ;  /* 0x0000000108107547 */ /* 0x000fea000b800000 */
[----:B-1----:R-:W1:Y:S01]  /*01f0*/  LDC.64 R2, c[0x0][0x8a8] ;  /* 0x00022a00ff027b82 */ /* 0x002e620000000a00 */
[----:B------:R-:W1:Y:S02]  /*0200*/  LDCU.64 UR4, c[0x0][0x358] ;  /* 0x00006b00ff0477ac */ /* 0x000e640008000a00 */
[----:B-1----:R2:W5:Y:S01]  /*0210*/  LDG.E R38, desc[UR4][R2.64] ;  /* 0x0000000402267981 */ /* 0x002562000c1e1900 */
[----:B------:R-:W-:Y:S05]  /*0220*/  BRA `(.L_x_2) ;  /* 0x0000000000087947 */ /* 0x000fea0003800000 */
.L_x_3:
[----:B------:R-:W2:Y:S02]  /*0230*/  LDCU UR4, c[0x0][0x8a0] ;  /* 0x00011400ff0477ac */ /* 0x000ea40008000800 */
[----:B--2---:R-:W-:Y:S02]  /*0240*/  MOV R38, UR4 ;  /* 0x0000000400267c02 */ /* 0x004fe40008000f00 */
.L_x_2:
[----:B------:R-:W-:Y:S01]  /*0250*/  IMAD.U32 R0, RZ, RZ, UR22 ;  /* 0x00000016ff007e24 */ /* 0x000fe2000f8e00ff */
[----:B------:R-:W-:Y:S04]  /*0260*/  BSSY.RECONVERGENT B0, `(.L_x_4) ;  /* 0x000000c000007945 */ /* 0x000fe80003800200 */
[C---:B------:R-:W-:Y:S02]  /*0270*/  ISETP.NE.OR P1, PT, R0.reuse, 0x1, !P3 ;  /* 0x000000010000780c */ /* 0x040fe40005f25670 */
[----:B------:R-:W-:-:S11]  /*0280*/  ISETP.NE.OR P0, PT, R0, 0x3, !P3 ;  /* 0x000000030000780c */ /* 0x000fd60005f05670 */
[----:B------:R-:W-:Y:S05]  /*0290*/  @P1 BRA `(.L_x_5) ;  /* 0x0000000000201947 */ /* 0x000fea0003800000 */
[----:B------:R-:W3:Y:S02]  /*02a0*/  LDCU.64 UR4, c[0x0][0x348] ;  /* 0x00006900ff0477ac */ /* 0x000ee40008000a00 */
[----:B---3--:R-:W-:Y:S02]  /*02b0*/  UIADD3 UR6, UP1, UPT, UR4, 0x80, URZ ;  /* 0x0000008004067890 */ /* 0x008fe4000ff3e0ff */
[----:B------:R-:W-:Y:S02]  /*02c0*/  UIADD3 UR4, UP0, UPT, UR4, 0x180, URZ ;  /* 0x0000018004047890 */ /* 0x000fe4000ff1e0ff */
[----:B------:R-:W-:Y:S02]  /*02d0*/  UIADD3.X UR7, UPT, UPT, URZ, UR5, URZ, UP1, !UPT ;  /* 0x00000005ff077290 */ /* 0x000fe40008ffe4ff */
[----:B------:R-:W-:-:S07]  /*02e0*/  UIADD3.X UR5, UPT, UPT, URZ, UR5, URZ, UP0, !UPT ;  /* 0x00000005ff057290 */ /* 0x000fce00087fe4ff */
[----:B------:R3:W-:Y:S02]  /*02f0*/  UTMACCTL.PF [UR6] ;  /* 0x00000000060079b9 */ /* 0x0007e40008040000 */
[----:B------:R3:W-:Y:S02]  /*0300*/  UTMACCTL.PF [UR4] ;  /* 0x00000000040079b9 */ /* 0x0007e40008040000 */
[----:B---3--:R-:W-:Y:S01]  /*0310*/  NOP ;  /* 0x0000000000007918 */ /* 0x008fe20000000000 */
.L_x_5:
[----:B------:R-:W-:Y:S05]  /*0320*/  BSYNC.RECONVERGENT B0 ;  /* 0x0000000000007941 */ /* 0x000fea0003800200 */
.L_x_4:
[----:B------:R-:W-:Y:S04]  /*0330*/  BSSY.RECONVERGENT B0, `(.L_x_6) ;  /* 0x000000a000007945 */ /* 0x000fe80003800200 */
        /* <DEDUP_REMOVED lines=9> */
.L_x_7:
[----:B------:R-:W-:Y:S05]  /*03d0*/  BSYNC.RECONVERGENT B0 ;  /* 0x0000000000007941 */ /* 0x000fea0003800200 */
.L_x_6:
[----:B------:R-:W3:Y:S01]  /*03e0*/  LDCU.64 UR4, c[0x0][0x888] ;  /* 0x00011100ff0477ac */ /* 0x000ee20008000a00 */
[----:B------:R-:W-:Y:S02]  /*03f0*/  UISETP.EQ.U32.AND UP1, UPT, UR8, URZ, UPT ;  /* 0x000000ff0800728c */ /* 0x000fe4000bf22070 */
[----:B------:R-:W-:Y:S02]  /*0400*/  UPLOP3.LUT UP3, UPT, UPT, UPT, UPT, 0x80, 0x8 ;  /* 0x000000000008789c */ /* 0x000fe40003f6f070 */
[----:B---3--:R-:W-:-:S04]  /*0410*/  UISETP.NE.U32.AND UP0, UPT, UR4, URZ, UPT ;  /* 0x000000ff0400728c */ /* 0x008fc8000bf05070 */
[----:B------:R-:W-:-:S04]  /*0420*/  UISETP.NE.AND.EX UP0, UPT, UR5, URZ, UPT, UP0 ;  /* 0x000000ff0500728c */ /* 0x000fc8000bf05300 */
[----:B------:R-:W-:-:S04]  /*0430*/  UISETP.EQ.OR.EX UP2, UPT, UR9, URZ, !UP0, UP1 ;  /* 0x000000ff0900728c */ /* 0x000fc8000c742710 */
[----:B------:R-:W-:-:S05]  /*0440*/  UP2UR UR61, UPR, URZ, 0x4 ;  /* 0x00000004ff3d7883 */ /* 0x000fca0008000000 */
[----:B------:R-:W-:Y:S07]  /*0450*/  BRA.U !UP2, `(.L_x_8) ;  /* 0x000000010a207547 */ /* 0x000fee000b800000 */
[----:B------:R-:W-:Y:S01]  /*0460*/  UISETP.NE.U32.AND UP1, UPT, UR8, URZ, UPT ;  /* 0x000000ff0800728c */ /* 0x000fe2000bf25070 */
[----:B-----5:R-:W-:Y:S01]  /*0470*/  FSETP.NEU.AND P0, PT, R39, RZ, PT ;  /* 0x000000ff2700720b */ /* 0x020fe20003f0d000 */
[----:B------:R-:W-:Y:S02]  /*0480*/  USEL UR4, URZ, 0xffffffff, UP0 ;  /* 0xffffffffff047887 */ /* 0x000fe40008000000 */
[----:B------:R-:W-:-:S10]  /*0490*/  UISETP.NE.AND.EX UP1, UPT, UR9, URZ, UPT, UP1 ;  /* 0x000000ff0900728c */ /* 0x000fd4000bf25310 */
[----:B------:R-:W-:Y:S01]  /*04a0*/  VOTEU.ANY UP0, P0 ;  /* 0x0000000000ff7886 */ /* 0x000fe20000000100 */
[----:B------:R-:W-:-:S04]  /*04b0*/  @!UP1 USEL UR4, URZ, 0xffffffff, UP0 ;  /* 0xffffffffff049887 */ /* 0x000fc80008000000 */
[----:B------:R-:W-:-:S04]  /*04c0*/  ULOP3.LUT UR4, UR4, 0x1, URZ, 0xc0, !UPT ;  /* 0x0000000104047892 */ /* 0x000fc8000f8ec0ff */
[----:B------:R-:W-:-:S11]  /*04d0*/  UISETP.NE.U32.AND UP3, UPT, UR4, 0x1, UPT ;  /* 0x000000010400788c */ /* 0x000fd6000bf65070 */
.L_x_8:
[----:B-12---:R-:W1:Y:S01]  /*04e0*/  SHFL.IDX PT, R2, R80, RZ, 0x1f ;  /* 0x00001fff50027589 */ /* 0x006e6200000e0000 */
[----:B------:R-:W-:-:S04]  /*04f0*/  UISETP.NE.AND UP0, UPT, UR22, 0x2, UPT ;  /* 0x000000021600788c */ /* 0x000fc8000bf05270 */
[----:B------:R-:W-:Y:S01]  /*0500*/  USEL UR34, URZ, 0x1, UP0 ;  /* 0x00000001ff227887 */ /* 0x000fe20008000000 */
[----:B-1----:R-:W-:-:S13]  /*0510*/  ISETP.NE.AND P0, PT, R2, RZ, PT ;  /* 0x000000ff0200720c */ /* 0x002fda0003f05270 */
[----:B------:R-:W-:Y:S05]  /*0520*/  @P0 BRA `(.L_x_9) ;  /* 0x0000000000ac0947 */ /* 0x000fea0003800000 */
[----:B------:R-:W-:Y:S01]  /*0530*/  ELECT P0, URZ, PT ;  /* 0x0000000000ff782f */ /* 0x000fe20003800000 */
[----:B------:R-:W-:-:S12]  /*0540*/  BSSY.RECONVERGENT B0, `(.L_x_9) ;  /* 0x0000029000007945 */ /* 0x000fd80003800200 */
[----:B------:R-:W-:Y:S05]  /*0550*/  @!P0 BRA `(.L_x_10) ;  /* 0x00000000009c8947 */ /* 0x000fea0003800000 */
[----:B------:R-:W1:Y:S01]  /*0560*/  S2UR UR4, SR_CgaCtaId ;  /* 0x00000000000479c3 */ /* 0x000e620000008800 */
[----:B------:R-:W-:Y:S01]  /*0570*/  UMOV UR5, 0x400 ;  /* 0x0000040000057882 */ /* 0x000fe20000000000 */
[----:B------:R-:W-:Y:S01]  /*0580*/  UMOV UR8, 0x1 ;  /* 0x0000000100087882 */ /* 0x000fe20000000000 */
[----:B------:R-:W-:Y:S01]  /*0590*/  UMOV UR6, 0x3 ;  /* 0x0000000300067882 */ /* 0x000fe20000000000 */
[----:B------:R-:W-:-:S04]  /*05a0*/  UIADD3 UR8, UPT, UPT, -UR8, 0x100000, URZ ;  /* 0x0010000008087890 */ /* 0x000fc8000fffe1ff */
[----:B------:R-:W-:Y:S02]  /*05b0*/  USHF.L.U32 UR9, UR8, 0xb, URZ ;  /* 0x0000000b08097899 */ /* 0x000fe400080006ff */
[----:B------:R-:W-:Y:S02]  /*05c0*/  USHF.L.U32 UR8, UR8, 0x1, URZ ;  /* 0x0000000108087899 */ /* 0x000fe400080006ff */
[----:B------:R-:W-:-:S04]  /*05d0*/  UIADD3 UR6, UPT, UPT, -UR6, 0x100000, URZ ;  /* 0x0010000006067890 */ /* 0x000fc8000fffe1ff */
[----:B------:R-:W-:Y:S02]  /*05e0*/  USHF.L.U32 UR7, UR6, 0xb, URZ ;  /* 0x0000000b06077899 */ /* 0x000fe400080006ff */
[----:B------:R-:W-:Y:S02]  /*05f0*/  USHF.L.U32 UR6, UR6, 0x1, URZ ;  /* 0x0000000106067899 */ /* 0x000fe400080006ff */
[----:B-1----:R-:W-:Y:S01]  /*0600*/  ULEA UR4, UR4, UR5, 0x18 ;  /* 0x0000000504047291 */ /* 0x002fe2000f8ec0ff */
[----:B------:R-:W1:Y:S11]  /*0610*/  FENCE.VIEW.ASYNC.S ;  /* 0x00000000000073c6 */ /* 0x000e760000000000 */
[----:B-1----:R1:W2:Y:S01]  /*0620*/  SYNCS.EXCH.64 URZ, [UR4], UR8 ;  /* 0x0000000804ff75b2 */ /* 0x0022a20008000100 */
[----:B------:R1:W3:Y:S01]  /*0630*/  SYNCS.EXCH.64 URZ, [UR4+0x68], UR6 ;  /* 0x0000680604ff75b2 */ /* 0x0002e20008000100 */
[----:B------:R1:W4:Y:S01]  /*0640*/  SYNCS.EXCH.64 URZ, [UR4+0x8], UR8 ;  /* 0x0000080804ff75b2 */ /* 0x0003220008000100 */
[----:B------:R1:W1:Y:S01]  /*0650*/  SYNCS.EXCH.64 URZ, [UR4+0x70], UR6 ;  /* 0x0000700604ff75b2 */ /* 0x0002620008000100 */
        /* <DEDUP_REMOVED lines=22> */
[----:B--234-:R-:W-:Y:S01]  /*07c0*/  NOP ;  /* 0x0000000000007918 */ /* 0x01cfe20000000000 */
.L_x_10:
[----:B-1----:R-:W-:Y:S05]  /*07d0*/  BSYNC.RECONVERGENT B0 ;  /* 0x0000000000007941 */ /* 0x002fea0003800200 */
.L_x_9:
[----:B------:R-:W1:Y:S01]  /*07e0*/  SHFL.IDX PT, R2, R80, RZ, 0x1f ;  /* 0x00001fff50027589 */ /* 0x000e6200000e0000 */
[----:B------:R-:W-:Y:S01]  /*07f0*/  NOP ;  /* 0x0000000000007918 */ /* 0x000fe20000000000 */
[----:B-1----:R-:W-:-:S13]  /*0800*/  ISETP.NE.AND P0, PT, R2, 0x1, PT ;  /* 0x000000010200780c */ /* 0x002fda0003f05270 */
[----:B------:R-:W-:Y:S05]  /*0810*/  @P0 BRA `(.L_x_11) ;  /* 0x0000000000400947 */ /* 0x000fea0003800000 */
        /* <DEDUP_REMOVED lines=9> */
[----:B------:R-:W-:Y:S01]  /*08b0*/  USHF.L.U32 UR6, UR6, 0x1, URZ ;  /* 0x0000000106067899 */ /* 0x000fe200080006ff */
[----:B------:R-:W-:Y:S01]  /*08c0*/  ELECT P0, URZ, PT ;  /* 0x0000000000ff782f */ /* 0x000fe20003800000 */
[----:B-1----:R-:W-:Y:S01]  /*08d0*/  ULEA UR4, UR4, UR5, 0x18 ;  /* 0x0000000504047291 */ /* 0x002fe2000f8ec0ff */
[----:B------:R-:W1:Y:S11]  /*08e0*/  FENCE.VIEW.ASYNC.S ;  /* 0x00000000000073c6 */ /* 0x000e760000000000 */
[----:B-1----:R1:W2:Y:S01]  /*08f0*/  SYNCS.EXCH.64 URZ, [UR4+0xd0], UR8 ;  /* 0x0000d00804ff75b2 */ /* 0x0022a20008000100 */
[----:B------:R1:W3:Y:S01]  /*0900*/  SYNCS.EXCH.64 URZ, [UR4+0xd8], UR6 ;  /* 0x0000d80604ff75b2 */ /* 0x0002e20008000100 */
[----:B------:R-:W-:Y:S01]  /*0910*/  NOP ;  /* 0x0000000000007918 */ /* 0x000fe20000000000 */
.L_x_11:
[----:B------:R-:W4:Y:S01]  /*0920*/  SHFL.IDX PT, R2, R80, RZ, 0x1f ;  /* 0x00001fff50027589 */ /* 0x000f2200000e0000 */
[----:B------:R-:W-:Y:S01]  /*0930*/  NOP ;  /* 0x0000000000007918 */ /* 0x000fe20000000000 */
[----:B----4-:R-:W-:-:S13]  /*0940*/  ISETP.NE.AND P0, PT, R2, 0x3, PT ;  /* 0x000000030200780c */ /* 0x010fda0003f05270 */
[----:B------:R-:W-:Y:S05]  /*0950*/  @P0 BRA `(.L_x_12) ;  /* 0x0000000000300947 */ /* 0x000fea0003800000 */
[----:B-1----:R-:W1:Y:S01]  /*0960*/  S2UR UR6, SR_CgaCtaId ;  /* 0x00000000000679c3 */ /* 0x002e620000008800 */
[----:B------:R-:W-:Y:S01]  /*0970*/  UMOV UR4, 0x400 ;  /* 0x0000040000047882 */ /* 0x000fe20000000000 */
[----:B------:R-:W-:Y:S01]  /*0980*/  UMOV UR5, 0x20 ;  /* 0x0000002000057882 */ /* 0x000fe20000000000 */
[----:B------:R-:W-:Y:S01]  /*0990*/  ELECT P0, URZ, PT ;  /* 0x0000000000ff782f */ /* 0x000fe20003800000 */
[----:B-1----:R-:W-:Y:S02]  /*09a0*/  ULEA UR6, UR6, UR4, 0x18 ;  /* 0x0000000406067291 */ /* 0x002fe4000f8ec0ff */
[----:B------:R-:W-:-:S04]  /*09b0*/  UIADD3 UR4, UPT, UPT, -UR5, 0x100000, URZ ;  /* 0x0010000005047890 */ /* 0x000fc8000fffe1ff */
[----:B------:R-:W-:Y:S02]  /*09c0*/  USHF.L.U32 UR5, UR4, 0xb, URZ ;  /* 0x0000000b04057899 */ /* 0x000fe400080006ff */
[----:B------:R-:W-:Y:S01]  /*09d0*/  USHF.L.U32 UR4, UR4, 0x1, URZ ;  /* 0x0000000104047899 */ /* 0x000fe200080006ff */
[----:B------:R-:W1:Y:S11]  /*09e0*/  FENCE.VIEW.ASYNC.S ;  /* 0x00000000000073c6 */ /* 0x000e760000000000 */
[----:B-1----:R4:W1:Y:S01]  /*09f0*/  SYNCS.EXCH.64 URZ, [UR6+0xe0], UR4 ;  /* 0x0000e00406ff75b2 */ /* 0x0028620008000100 */
[----:B------:R4:W1:Y:S02]  /*0a00*/  SYNCS.EXCH.64 URZ, [UR6+0xe8], UR4 ;  /* 0x0000e80406ff75b2 */ /* 0x0008640008000100 */
[----:B----4-:R-:W-:Y:S01]  /*0a10*/  NOP ;  /* 0x0000000000007918 */ /* 0x010fe20000000000 */
.L_x_12:
[----:B------:R-:W4:Y:S01]  /*0a20*/  SHFL.IDX PT, R2, R80, RZ, 0x1f ;  /* 0x00001fff50027589 */ /* 0x000f2200000e0000 */
[----:B------:R-:W-:Y:S01]  /*0a30*/  NOP ;  /* 0x0000000000007918 */ /* 0x000fe20000000000 */
[----:B----4-:R-:W-:-:S13]  /*0a40*/  ISETP.NE.AND P0, PT, R2, 0x4, PT ;  /* 0x000000040200780c */ /* 0x010fda0003f05270 */
[----:B------:R-:W-:Y:S05]  /*0a50*/  @P0 BRA `(.L_x_13) ;  /* 0x00000000004c0947 */ /* 0x000fea0003800000 */
[----:B-1----:R-:W1:Y:S01]  /*0a60*/  S2UR UR6, SR_CgaCtaId ;  /* 0x00000000000679c3 */ /* 0x002e620000008800 */
[----:B------:R-:W-:Y:S01]  /*0a70*/  UMOV UR4, 0x3a0 ;  /* 0x000003a000047882 */ /* 0x000fe20000000000 */
[----:B------:R-:W-:Y:S01]  /*0a80*/  UMOV UR5, 0x400 ;  /* 0x0000040000057882 */ /* 0x000fe20000000000 */
[----:B------:R-:W-:Y:S01]  /*0a90*/  USEL UR4, UR4, 0x320, UP3 ;  /* 0x0000032004047887 */ /* 0x000fe20009800000 */
[----:B------:R-:W-:Y:S01]  /*0aa0*/  UMOV UR8, 0x1 ;  /* 0x0000000100087882 */ /* 0x000fe20000000000 */
[----:B------:R-:W-:Y:S01]  /*0ab0*/  ELECT P0, URZ, PT ;  /* 0x0000000000ff782f */ /* 0x000fe20003800000 */
[----:B------:R-:W-:-:S04]  /*0ac0*/  UIADD3 UR8, UPT, UPT, -UR8, 0x100000, URZ ;  /* 0x0010000008087890 */ /* 0x000fc8000fffe1ff */
[----:B------:R-:W-:Y:S02]  /*0ad0*/  USHF.L.U32 UR9, UR8, 0xb, URZ ;  /* 0x0000000b08097899 */ /* 0x000fe400080006ff */
[----:B------:R-:W-:Y:S02]  /*0ae0*/  USHF.L.U32 UR8, UR8, 0x1, URZ ;  /* 0x0000000108087899 */ /* 0x000fe400080006ff */
[----:B-1----:R-:W-:Y:S02]  /*0af0*/  ULEA UR6, UR6, UR5, 0x18 ;  /* 0x0000000506067291 */ /* 0x002fe4000f8ec0ff */
[----:B------:R-:W-:-:S04]  /*0b00*/  UIADD3 UR4, UPT, UPT, -UR4, 0x100000, URZ ;  /* 0x0010000004047890 */ /* 0x000fc8000fffe1ff */
[----:B------:R-:W-:Y:S02]  /*0b10*/  USHF.L.U32 UR5, UR4, 0xb, URZ ;  /* 0x0000000b04057899 */ /* 0x000fe400080006ff */
[----:B------:R-:W-:Y:S01]  /*0b20*/  USHF.L.U32 UR4, UR4, 0x1, URZ ;  /* 0x0000000104047899 */ /* 0x000fe200080006ff */
[----:B------:R-:W1:Y:S03]  /*0b30*/  FENCE.VIEW.ASYNC.S ;  /* 0x00000000000073c6 */ /* 0x000e660000000000 */
[----:B-1----:R4:W1:Y:S08]  /*0b40*/  SYNCS.EXCH.64 URZ, [UR6+0xf0], UR8 ;  /* 0x0000f00806ff75b2 */ /* 0x0028700008000100 */
[----:B------:R4:W1:Y:S01]  /*0b50*/  SYNCS.EXCH.64 URZ, [UR6+0x100], UR4 ;  /* 0x0001000406ff75b2 */ /* 0x0008620008000100 */
[----:B------:R4:W1:Y:S01]  /*0b60*/  SYNCS.EXCH.64 URZ, [UR6+0xf8], UR8 ;  /* 0x0000f80806ff75b2 */ /* 0x0008620008000100 */
[----:B------:R4:W1:Y:S02]  /*0b70*/  SYNCS.EXCH.64 URZ, [UR6+0x108], UR4 ;  /* 0x0001080406ff75b2 */ /* 0x0008640008000100 */
[----:B----4-:R-:W-:Y:S01]  /*0b80*/  NOP ;  /* 0x0000000000007918 */ /* 0x010fe20000000000 */
.L_x_13:
[----:B------:R-:W4:Y:S01]  /*0b90*/  SHFL.IDX PT, R2, R80, RZ, 0x1f ;  /* 0x00001fff50027589 */ /* 0x000f2200000e0000 */
[----:B------:R-:W-:Y:S01]  /*0ba0*/  NOP ;  /* 0x0000000000007918 */ /* 0x000fe20000000000 */
[----:B----4-:R-:W-:-:S13]  /*0bb0*/  ISETP.NE.AND P0, PT, R2, 0x5, PT ;  /* 0x000000050200780c */ /* 0x010fda0003f05270 */
[----:B------:R-:W-:Y:S05]  /*0bc0*/  @P0 BRA `(.L_x_14) ;  /* 0x0000000000580947 */ /* 0x000fea0003800000 */
[----:B-1----:R-:W1:Y:S01]  /*0bd0*/  S2UR UR4, SR_CgaCtaId ;  /* 0x00000000000479c3 */ /* 0x002e620000008800 */
        /* <DEDUP_REMOVED lines=12> */
[----:B-1----:R4:W1:Y:S01]  /*0ca0*/  SYNCS.EXCH.64 URZ, [UR4+0x110], UR8 ;  /* 0x0001100804ff75b2 */ /* 0x0028620008000100 */
[----:B------:R4:W1:Y:S01]  /*0cb0*/  SYNCS.EXCH.64 URZ, [UR4+0x130], UR6 ;  /* 0x0001300604ff75b2 */ /* 0x0008620008000100 */
[----:B------:R4:W1:Y:S01]  /*0cc0*/  SYNCS.EXCH.64 URZ, [UR4+0x118], UR8 ;  /* 0x0001180804ff75b2 */ /* 0x0008620008000100 */
[----:B------:R4:W1:Y:S01]  /*0cd0*/  SYNCS.EXCH.64 URZ, [UR4+0x138], UR6 ;  /* 0x0001380604ff75b2 */ /* 0x0008620008000100 */
[----:B------:R4:W1:Y:S01]  /*0ce0*/  SYNCS.EXCH.64 URZ, [UR4+0x120], UR8 ;  /* 0x0001200804ff75b2 */ /* 0x0008620008000100 */
[----:B------:R4:W1:Y:S01]  /*0cf0*/  SYNCS.EXCH.64 URZ, [UR4+0x140], UR6 ;  /* 0x0001400604ff75b2 */ /* 0x0008620008000100 */
[----:B------:R4:W1:Y:S01]  /*0d00*/  SYNCS.EXCH.64 URZ, [UR4+0x128], UR8 ;  /* 0x0001280804ff75b2 */ /* 0x0008620008000100 */
[----:B------:R4:W1:Y:S02]  /*0d10*/  SYNCS.EXCH.64 URZ, [UR4+0x148], UR6 ;  /* 0x0001480604ff75b2 */ /* 0x0008640008000100 */
[----:B----4-:R-:W-:Y:S01]  /*0d20*/  NOP ;  /* 0x0000000000007918 */ /* 0x010fe20000000000 */
.L_x_14:
[----:B------:R-:W4:Y:S01]  /*0d30*/  SHFL.IDX PT, R2, R80, RZ, 0x1f ;  /* 0x00001fff50027589 */ /* 0x000f2200000e0000 */
[----:B------:R-:W1:Y:S01]  /*0d40*/  S2UR UR48, SR_CgaCtaId ;  /* 0x00000000003079c3 */ /* 0x000e620000008800 */
[----:B------:R-:W-:Y:S01]  /*0d50*/  NOP ;  /* 0x0000000000007918 */ /* 0x000fe20000000000 */
[----:B----4-:R-:W-:-:S13]  /*0d60*/  ISETP.NE.AND P0, PT, R2, 0x3, PT ;  /* 0x000000030200780c */ /* 0x010fda0003f05270 */
[----:B-1----:R-:W-:Y:S05]  /*0d70*/  @P0 BRA `(.L_x_15) ;  /* 0x0000000000340947 */ /* 0x002fea0003800000 */
[----:B------:R-:W-:Y:S01]  /*0d80*/  UMOV UR4, 0x400 ;  /* 0x0000040000047882 */ /* 0x000fe20000000000 */
[----:B------:R-:W-:Y:S01]  /*0d90*/  UMOV UR6, 0x20 ;  /* 0x0000002000067882 */ /* 0x000fe20000000000 */
[----:B------:R-:W-:Y:S02]  /*0da0*/  ULEA UR4, UR48, UR4, 0x18 ;  /* 0x0000000430047291 */ /* 0x000fe4000f8ec0ff */
[----:B------:R-:W-:-:S04]  /*0db0*/  UIADD3 UR6, UPT, UPT, -UR6, 0x100000, URZ ;  /* 0x0010000006067890 */ /* 0x000fc8000fffe1ff */
[----:B------:R-:W-:Y:S02]  /*0dc0*/  USHF.L.U32 UR7, UR6, 0xb, URZ ;  /* 0x0000000b06077899 */ /* 0x000fe400080006ff */
[----:B------:R-:W-:Y:S01]  /*0dd0*/  USHF.L.U32 UR6, UR6, 0x1, URZ ;  /* 0x0000000106067899 */ /* 0x000fe200080006ff */
[----:B------:R-:W-:Y:S01]  /*0de0*/  ELECT P0, URZ, PT ;  /* 0x0000000000ff782f */ /* 0x000fe20003800000 */
[----:B------:R-:W1:Y:S10]  /*0df0*/  FENCE.VIEW.ASYNC.S ;  /* 0x00000000000073c6 */ /* 0x000e740000000000 */
[----:B-1----:R1:W4:Y:S01]  /*0e00*/  SYNCS.EXCH.64 URZ, [UR4+0x150], UR6 ;  /* 0x0001500604ff75b2 */ /* 0x0023220008000100 */
[----:B------:R1:W1:Y:S01]  /*0e10*/  SYNCS.EXCH.64 URZ, [UR4+0x160], UR6 ;  /* 0x0001600604ff75b2 */ /* 0x0002620008000100 */
[----:B------:R1:W1:Y:S01]  /*0e20*/  SYNCS.EXCH.64 URZ, [UR4+0x158], UR6 ;  /* 0x0001580604ff75b2 */ /* 0x0002620008000100 */
[----:B------:R1:W1:Y:S01]  /*0e30*/  SYNCS.EXCH.64 URZ, [UR4+0x168], UR6 ;  /* 0x0001680604ff75b2 */ /* 0x0002620008000100 */
[----:B------:R-:W-:Y:S01]  /*0e40*/  NOP ;  /* 0x0000000000007918 */ /* 0x000fe20000000000 */
.L_x_15:
[----:B-1----:R-:W1:Y:S01]  /*0e50*/  LDCU UR4, c[0x0][0x36c] ;  /* 0x00006d80ff0477ac */ /* 0x002e620008000800 */
[----:B------:R-:W-:Y:S01]  /*0e60*/  ISETP.NE.OR P3, PT, R0, 0x2, !P3 ;  /* 0x000000020000780c */ /* 0x000fe20005f65670 */
[----:B------:R-:W-:Y:S01]  /*0e70*/  NOP ;  /* 0x0000000000007918 */ /* 0x000fe20000000000 */
[----:B------:R-:W-:Y:S01]  /*0e80*/  LOP3.LUT R0, R76, 0x1f, RZ, 0xc0, !PT ;  /* 0x0000001f4c007812 */ /* 0x000fe200078ec0ff */
[----:B------:R-:W-:Y:S02]  /*0e90*/  UISETP.NE.AND UP4, UPT, UR22, URZ, UPT ;  /* 0x000000ff1600728c */ /* 0x000fe4000bf85270 */
[----:B-1----:R-:W-:-:S09]  /*0ea0*/  UISETP.EQ.U32.AND UP5, UPT, UR4, 0x1, UPT ;  /* 0x000000010400788c */ /* 0x002fd2000bfa2070 */
[----:B------:R-:W-:Y:S05]  /*0eb0*/  BRA.U !UP5, `(.L_x_16) ;  /* 0x000000010d087547 */ /* 0x000fea000b800000 */
[----:B--234-:R-:W-:Y:S01]  /*0ec0*/  UCGABAR_ARV ;  /* 0x00000000000079c7 */ /* 0x01cfe20008000000 */
[----:B------:R-:W-:Y:S05]  /*0ed0*/  BRA `(.L_x_17) ;  /* 0x0000000000047947 */ /* 0x000fea0003800000 */
.L_x_16:
[----:B--234-:R-:W-:Y:S01]  /*0ee0*/  NOP ;  /* 0x0000000000007918 */ /* 0x01cfe20000000000 */
.L_x_17:
[----:B------:R-:W1:Y:S01]  /*0ef0*/  S2UR UR46, SR_CTAID.X ;  /* 0x00000000002e79c3 */ /* 0x000e620000002500 */
[----:B------:R-:W-:-:S05]  /*0f00*/  CS2R.32 R3, SR_CgaSize ;  /* 0x0000000000037805 */ /* 0x000fca0000008a00 */
[----:B------:R-:W-:-:S05]  /*0f10*/  IMAD R3, R3, -0xa0, RZ ;  /* 0xffffff6003037824 */ /* 0x000fca00078e02ff */
[----:B------:R-:W-:-:S14]  /*0f20*/  R2UR UR5, R3 ;  /* 0x00000000030572ca */ /* 0x000fdc00000e0000 */
[----:B------:R-:W2:Y:S01]  /*0f30*/  LDCU UR5, c[0x0][UR5+0x2b0] ;  /* 0x00005600050577ac */ /* 0x000ea20008000800 */
[----:B------:R-:W-:-:S05]  /*0f40*/  CS2R.32 R3, SR_CgaSize ;  /* 0x0000000000037805 */ /* 0x000fca0000008a00 */
[----:B------:R-:W-:-:S05]  /*0f50*/  IMAD R3, R3, -0xa0, RZ ;  /* 0xffffff6003037824 */ /* 0x000fca00078e02ff */
[----:B------:R-:W-:-:S14]  /*0f60*/  R2UR UR4, R3 ;  /* 0x00000000030472ca */ /* 0x000fdc00000e0000 */
[----:B------:R-:W3:Y:S01]  /*0f70*/  LDCU UR4, c[0x0][UR4+0x2b4] ;  /* 0x00005680040477ac */ /* 0x000ee20008000800 */
[----:B------:R-:W4:Y:S01]  /*0f80*/  S2UR UR45, SR_CTAID.Y ;  /* 0x00000000002d79c3 */ /* 0x000f220000002600 */
[----:B------:R-:W-:-:S05]  /*0f90*/  CS2R.32 R3, SR_CgaSize ;  /* 0x0000000000037805 */ /* 0x000fca0000008a00 */
[----:B------:R-:W-:-:S05]  /*0fa0*/  IMAD R3, R3, -0xa0, RZ ;  /* 0xffffff6003037824 */ /* 0x000fca00078e02ff */
[----:B------:R-:W-:-:S14]  /*0fb0*/  R2UR UR57, R3 ;  /* 0x00000000033972ca */ /* 0x000fdc00000e0000 */
[----:B------:R-:W3:Y:S01]  /*0fc0*/  LDCU UR57, c[0x0][UR57+0x2a0] ;  /* 0x00005400393977ac */ /* 0x000ee20008000800 */
[----:B------:R-:W-:-:S05]  /*0fd0*/  CS2R.32 R3, SR_CgaSize ;  /* 0x0000000000037805 */ /* 0x000fca0000008a00 */
[----:B------:R-:W-:-:S05]  /*0fe0*/  IMAD R3, R3, -0xa0, RZ ;  /* 0xffffff6003037824 */ /* 0x000fca00078e02ff */
[----:B------:R-:W-:-:S14]  /*0ff0*/  R2UR UR60, R3 ;  /* 0x00000000033c72ca */ /* 0x000fdc00000e0000 */
[----:B------:R-:W3:Y:S01]  /*1000*/  LDCU UR60, c[0x0][UR60+0x2a4] ;  /* 0x000054803c3c77ac */ /* 0x000ee20008000800 */
[----:B------:R-:W-:Y:S02]  /*1010*/  ULOP3.LUT UR49, UR48, 0x1, URZ, 0xc0, !UPT ;  /* 0x0000000130317892 */ /* 0x000fe4000f8ec0ff */
[----:B------:R-:W-:Y:S02]  /*1020*/  USHF.R.U32.HI UR26, URZ, 0x1, UR48 ;  /* 0x00000001ff1a7899 */ /* 0x000fe40008011630 */
[----:B------:R-:W-:Y:S02]  /*1030*/  UISETP.GT.U32.AND UP1, UPT, UR49, 0xffff, UPT ;  /* 0x0000ffff3100788c */ /* 0x000fe4000bf24070 */
[----:B------:R-:W-:Y:S01]  /*1040*/  USHF.L.U32 UR28, UR48, 0xb, URZ ;  /* 0x0000000b301c7899 */ /* 0x000fe200080006ff */
[----:B-1----:R-:W-:Y:S01]  /*1050*/  I2FP.F32.U32 R3, UR46 ;  /* 0x0000002e00037c45 */ /* 0x002fe20008201000 */
[----:B------:R-:W1:Y:S04]  /*1060*/  LDCU UR23, c[0x0][0xb24] ;  /* 0x00016480ff1777ac */ /* 0x000e680008000800 */
[----:B--2---:R-:W-:Y:S01]  /*1070*/  FMUL R3, R3, UR5 ;  /* 0x0000000503037c20 */ /* 0x004fe20008400000 */
[----:B------:R-:W2:Y:S01]  /*1080*/  LDCU UR40, c[0x0][0xb24] ;  /* 0x00016480ff2877ac */ /* 0x000ea20008000800 */
[----:B----4-:R-:W-:Y:S01]  /*1090*/  I2FP.F32.U32 R2, UR45 ;  /* 0x0000002d00027c45 */ /* 0x010fe20008201000 */
[----:B------:R-:W4:Y:S03]  /*10a0*/  LDCU UR30, c[0x0][0xb30] ;  /* 0x00016600ff1e77ac */ /* 0x000f260008000800 */
[----:B------:R-:W1:Y:S01]  /*10b0*/  F2I.U32.TRUNC.NTZ R3, R3 ;  /* 0x0000000300037305 */ /* 0x000e62000020f000 */
[----:B---3--:R-:W-:Y:S01]  /*10c0*/  FMUL R2, R2, UR4 ;  /* 0x0000000402027c20 */ /* 0x008fe20008400000 */
[----:B------:R-:W-:-:S02]  /*10d0*/  ULOP3.LUT UR4, UR48, 0x2, URZ, 0xc0, !UPT ;  /* 0x0000000230047892 */ /* 0x000fc4000f8ec0ff */
[----:B------:R-:W-:Y:S02]  /*10e0*/  USHF.L.U32 UR27, UR48, 0xc, URZ ;  /* 0x0000000c301b7899 */ /* 0x000fe400080006ff */
[----:B------:R-:W-:Y:S02]  /*10f0*/  UISETP.GT.U32.AND UP0, UPT, UR4, 0xffff, UPT ;  /* 0x0000ffff0400788c */ /* 0x000fe4000bf04070 */
[----:B------:R-:W3:Y:S01]  /*1100*/  F2I.U32.TRUNC.NTZ R2, R2 ;  /* 0x0000000200027305 */ /* 0x000ee2000020f000 */
[----:B------:R-:W-:Y:S01]  /*1110*/  UMOV UR32, 0x5 ;  /* 0x0000000500207882 */ /* 0x000fe20000000000 */
[----:B------:R-:W-:Y:S02]  /*1120*/  USEL UR24, UR49, 0xffff, !UP1 ;  /* 0x0000ffff31187887 */ /* 0x000fe4000c800000 */
[----:B------:R-:W-:Y:S01]  /*1130*/  USEL UR25, UR4, 0xffff, !UP0 ;  /* 0x0000ffff04197887 */ /* 0x000fe2000c000000 */
[----:B-1----:R-:W-:Y:S02]  /*1140*/  R2UR UR5, R3 ;  /* 0x00000000030572ca */ /* 0x002fe400000e0000 */
[----:B---3--:R-:W-:-:S02]  /*1150*/  R2UR UR6, R2 ;  /* 0x00000000020672ca */ /* 0x008fc400000e0000 */
[----:B------:R-:W-:-:S09]  /*1160*/  PRMT R2, RZ, 0x7610, R2 ;  /* 0x00007610ff027816 */ /* 0x000fd20000000002 */
[----:B------:R-:W-:-:S04]  /*1170*/  UIADD3 UR5, UPT, UPT, -UR5, URZ, URZ ;  /* 0x000000ff05057290 */ /* 0x000fc8000fffe1ff */
[----:B------:R-:W-:Y:S02]  /*1180*/  UIMAD UR57, UR57, UR5, UR46 ;  /* 0x00000005393972a4 */ /* 0x000fe4000f8e022e */
[----:B------:R-:W-:-:S04]  /*1190*/  UIADD3 UR4, UPT, UPT, -UR6, URZ, URZ ;  /* 0x000000ff06047290 */ /* 0x000fc8000fffe1ff */
[----:B------:R-:W-:Y:S01]  /*11a0*/  UIMAD UR60, UR60, UR4, UR45 ;  /* 0x000000043c3c72a4 */ /* 0x000fe2000f8e022d */
[----:B--2-4-:R-:W-:Y:S11]  /*11b0*/  BRA.U UP4, `(.L_x_18) ;  /* 0x00000001043c7547 */ /* 0x014ff6000b800000 */
[----:B------:R-:W-:Y:S02]  /*11c0*/  UISETP.NE.AND UP0, UPT, UR60, URZ, UPT ;  /* 0x000000ff3c00728c */ /* 0x000fe4000bf05270 */
[----:B------:R-:W-:Y:S02]  /*11d0*/  UISETP.NE.AND UP1, UPT, UR60, 0x1, UPT ;  /* 0x000000013c00788c */ /* 0x000fe4000bf25270 */
[----:B------:R-:W-:Y:S02]  /*11e0*/  UISETP.NE.AND UP2, UPT, UR57, URZ, UP0 ;  /* 0x000000ff3900728c */ /* 0x000fe40008745270 */
[----:B------:R-:W-:Y:S02]  /*11f0*/  USEL UR4, URZ, 0x2, UP0 ;  /* 0x00000002ff047887 */ /* 0x000fe40008000000 */
[----:B------:R-:W-:Y:S02]  /*1200*/  USEL UR8, URZ, 0x1, UP2 ;  /* 0x00000001ff087887 */ /* 0x000fe40009000000 */
[----:B------:R-:W-:-:S02]  /*1210*/  UISETP.NE.AND UP2, UPT, UR57, URZ, UPT ;  /* 0x000000ff3900728c */ /* 0x000fc4000bf45270 */
[----:B------:R-:W-:Y:S02]  /*1220*/  USEL UR5, URZ, 0x4, UP1 ;  /* 0x00000004ff057887 */ /* 0x000fe40008800000 */
[----:B------:R-:W-:Y:S02]  /*1230*/  UISETP.NE.AND UP0, UPT, UR57, 0x1, UPT ;  /* 0x000000013900788c */ /* 0x000fe4000bf05270 */
[----:B------:R-:W-:Y:S02]  /*1240*/  USEL UR6, URZ, 0x8, UP1 ;  /* 0x00000008ff067887 */ /* 0x000fe40008800000 */
[----:B------:R-:W-:Y:S02]  /*1250*/  USEL UR7, UR5, 0x4, UP2 ;  /* 0x0000000405077887 */ /* 0x000fe40009000000 */
[----:B------:R-:W-:Y:S02]  /*1260*/  USEL UR4, UR4, 0x2, UP0 ;  /* 0x0000000204047887 */ /* 0x000fe40008000000 */
[----:B------:R-:W-:-:S02]  /*1270*/  USEL UR5, UR6, 0x8, UP0 ;  /* 0x0000000806057887 */ /* 0x000fc40008000000 */
[----:B------:R-:W-:-:S04]  /*1280*/  UIADD3 UR4, UPT, UPT, UR4, UR7, UR8 ;  /* 0x0000000704047290 */ /* 0x000fc8000fffe008 */
[----:B------:R-:W-:-:S06]  /*1290*/  UIADD3 UR4, UPT, UPT, UR4, UR5, URZ ;  /* 0x0000000504047290 */ /* 0x000fcc000fffe0ff */
[----:B------:R-:W-:-:S07]  /*12a0*/  MOV R2, UR4 ;  /* 0x0000000400027c02 */ /* 0x000fce0008000f00 */
.L_x_18:
[----:B------:R-:W1:Y:S01]  /*12b0*/  S2UR UR36, SR_CTAID.Z ;  /* 0x00000000002479c3 */ /* 0x000e620000002700 */
[----:B------:R-:W-:Y:S01]  /*12c0*/  UISETP.GE.AND UP0, UPT, UR23, 0x1, UPT ;  /* 0x000000011700788c */ /* 0x000fe2000bf06270 */
[----:B------:R-:W-:-:S08]  /*12d0*/  UMOV UR31, 0x3 ;  /* 0x00000003001f7882 */ /* 0x000fd00000000000 */
[----:B------:R-:W-:Y:S05]  /*12e0*/  BRA.U !UP0, `(.L_x_19) ;  /* 0x0000000108d47547 */ /* 0x000fea000b800000 */
[----:B------:R-:W2:Y:S01]  /*12f0*/  LDCU.128 UR12, c[0x0][0xb10] ;  /* 0x00016200ff0c77ac */ /* 0x000ea20008000c00 */
[----:B------:R-:W3:Y:S01]  /*1300*/  LDCU UR6, c[0x0][0x370] ;  /* 0x00006e00ff0677ac */ /* 0x000ee20008000800 */
[----:B------:R-:W4:Y:S01]  /*1310*/  LDCU UR5, c[0x0][0x374] ;  /* 0x00006e80ff0577ac */ /* 0x000f220008000800 */
[----:B------:R-:W1:Y:S01]  /*1320*/  LDCU UR29, c[0x0][0xb0c] ;  /* 0x00016180ff1d77ac */ /* 0x000e620008000800 */
[----:B------:R-:W1:Y:S01]  /*1330*/  LDCU UR4, c[0x0][0xb20] ;  /* 0x00016400ff0477ac */ /* 0x000e620008000800 */
[----:B------:R-:W1:Y:S01]  /*1340*/  LDCU.64 UR8, c[0x0][0xb28] ;  /* 0x00016500ff0877ac */ /* 0x000e620008000a00 */
[----:B--2---:R-:W-:Y:S02]  /*1350*/  UISETP.NE.AND UP0, UPT, UR14, 0x1, UPT ;  /* 0x000000010e00788c */ /* 0x004fe4000bf05270 */
[----:B----4-:R-:W-:Y:S02]  /*1360*/  UIMAD.WIDE.U32 UR10, UR5, UR15, URZ ;  /* 0x0000000f050a72a5 */ /* 0x010fe4000f8e00ff */
[----:B---3--:R-:W-:-:S02]  /*1370*/  UIMAD.WIDE.U32 UR18, UR6, UR12, URZ ;  /* 0x0000000c061272a5 */ /* 0x008fc4000f8e00ff */
[----:B-1----:R-:W-:Y:S02]  /*1380*/  UISETP.NE.AND UP1, UPT, UR29, 0x1, UPT ;  /* 0x000000011d00788c */ /* 0x002fe4000bf25270 */
[----:B------:R-:W-:Y:S01]  /*1390*/  UISETP.NE.AND UP2, UPT, UR23, 0x1, UPT ;  /* 0x000000011700788c */ /* 0x000fe2000bf45270 */
[----:B------:R-:W-:Y:S02]  /*13a0*/  UMOV UR10, UR11 ;  /* 0x0000000b000a7c82 */ /* 0x000fe40008000000 */
[----:B------:R-:W-:Y:S01]  /*13b0*/  UMOV UR18, UR19 ;  /* 0x0000001300127c82 */ /* 0x000fe20008000000 */
[----:B------:R-:W-:Y:S02]  /*13c0*/  @UP0 USHF.R.U32.HI UR5, URZ, UR4, UR10 ;  /* 0x00000004ff050299 */ /* 0x000fe4000801160a */
[----:B------:R-:W-:Y:S02]  /*13d0*/  UIMAD.WIDE.U32 UR20, UR45, UR15, URZ ;  /* 0x0000000f2d1472a5 */ /* 0x000fe4000f8e00ff */
[----:B------:R-:W-:-:S02]  /*13e0*/  UIMAD.WIDE.U32 UR10, UR5, UR8, URZ ;  /* 0x00000008050a72a5 */ /* 0x000fc4000f8e00ff */
[----:B------:R-:W-:Y:S02]  /*13f0*/  @UP1 USHF.R.U32.HI UR6, URZ, UR13, UR18 ;  /* 0x0000000dff061299 */ /* 0x000fe40008011612 */
[----:B------:R-:W-:Y:S02]  /*1400*/  UIMAD.WIDE.U32 UR16, UR46, UR12, URZ ;  /* 0x0000000c2e1072a5 */ /* 0x000fe4000f8e00ff */
[----:B------:R-:W-:Y:S01]  /*1410*/  UIMAD.WIDE.U32 UR18, UR6, UR8, URZ ;  /* 0x00000008061272a5 */ /* 0x000fe2000f8e00ff */
[----:B------:R-:W-:Y:S01]  /*1420*/  UMOV UR20, UR21 ;  /* 0x0000001500147c82 */ /* 0x000fe20008000000 */
[----:B------:R-:W-:Y:S01]  /*1430*/  UMOV UR10, UR11 ;  /* 0x0000000b000a7c82 */ /* 0x000fe20008000000 */
[----:B------:R-:W-:Y:S02]  /*1440*/  USHF.R.U32.HI UR20, URZ, UR4, UR20 ;  /* 0x00000004ff147299 */ /* 0x000fe40008011614 */
[----:B------:R-:W-:Y:S02]  /*1450*/  @UP2 USHF.R.U32.HI UR5, URZ, UR9, UR10 ;  /* 0x00000009ff052299 */ /* 0x000fe4000801160a */
[----:B------:R-:W-:Y:S01]  /*1460*/  UMOV UR7, UR19 ;  /* 0x0000001300077c82 */ /* 0x000fe20008000000 */
[----:B------:R-:W-:Y:S01]  /*1470*/  UMOV UR16, UR17 ;  /* 0x0000001100107c82 */ /* 0x000fe20008000000 */
[----:B------:R-:W-:-:S02]  /*1480*/  @UP2 USHF.R.U32.HI UR6, URZ, UR9, UR7 ;  /* 0x00000009ff062299 */ /* 0x000fc40008011607 */
[----:B------:R-:W-:Y:S02]  /*1490*/  USHF.R.U32.HI UR13, URZ, UR13, UR16 ;  /* 0x0000000dff0d7299 */ /* 0x000fe40008011610 */
[----:B------:R-:W-:Y:S02]  /*14a0*/  USEL UR4, UR45, UR20, !UP0 ;  /* 0x000000142d047287 */ /* 0x000fe4000c000000 */
[----:B------:R-:W-:Y:S02]  /*14b0*/  UIMAD UR7, UR5, UR23, URZ ;  /* 0x00000017050772a4 */ /* 0x000fe4000f8e02ff */
[----:B------:R-:W-:Y:S02]  /*14c0*/  USEL UR5, UR46, UR13, !UP1 ;  /* 0x0000000d2e057287 */ /* 0x000fe4000c800000 */
[----:B------:R-:W-:Y:S02]  /*14d0*/  UIMAD UR12, UR6, UR23, URZ ;  /* 0x00000017060c72a4 */ /* 0x000fe4000f8e02ff */
[----:B------:R-:W-:-:S02]  /*14e0*/  UISETP.GE.AND UP0, UPT, UR4, UR7, UPT ;  /* 0x000000070400728c */ /* 0x000fc4000bf06270 */
[----:B------:R-:W-:Y:S02]  /*14f0*/  UIMAD.WIDE.U32 UR10, UR4, UR8, URZ ;  /* 0x00000008040a72a5 */ /* 0x000fe4000f8e00ff */
[----:B------:R-:W-:Y:S02]  /*1500*/  UISETP.GE.OR UP0, UPT, UR5, UR12, UP0 ;  /* 0x0000000c0500728c */ /* 0x000fe40008706670 */
[----:B------:R-:W-:Y:S02]  /*1510*/  UIMAD.WIDE.U32 UR12, UR5, UR8, URZ ;  /* 0x00000008050c72a5 */ /* 0x000fe4000f8e00ff */
[----:B------:R-:W-:Y:S01]  /*1520*/  UIADD3 UR10, UPT, UPT, -UR4, URZ, URZ ;  /* 0x000000ff040a7290 */ /* 0x000fe2000fffe1ff */
[----:B------:R-:W-:Y:S01]  /*1530*/  UMOV UR8, UR11 ;  /* 0x0000000b00087c82 */ /* 0x000fe20008000000 */
[----:B------:R-:W-:Y:S02]  /*1540*/  UIADD3 UR11, UPT, UPT, -UR5, URZ, URZ ;  /* 0x000000ff050b7290 */ /* 0x000fe4000fffe1ff */
[----:B------:R-:W-:-:S03]  /*1550*/  USHF.R.U32.HI UR8, URZ, UR9, UR8 ;  /* 0x00000009ff087299 */ /* 0x000fc60008011608 */
[----:B------:R-:W-:Y:S01]  /*1560*/  @!UP0 UMOV UR7, UR13 ;  /* 0x0000000d00078c82 */ /* 0x000fe20008000000 */
[----:B------:R-:W-:Y:S02]  /*1570*/  UIMAD UR45, UR14, UR10, UR45 ;  /* 0x0000000a0e2d72a4 */ /* 0x000fe4000f8e022d */
[----:B------:R-:W-:Y:S02]  /*1580*/  USEL UR8, UR4, UR8, !UP2 ;  /* 0x0000000804087287 */ /* 0x000fe4000d000000 */
[----:B------:R-:W-:Y:S02]  /*1590*/  @!UP0 USHF.R.U32.HI UR7, URZ, UR9, UR7 ;  /* 0x00000009ff078299 */ /* 0x000fe40008011607 */
[----:B------:R-:W-:Y:S02]  /*15a0*/  UIADD3 UR9, UPT, UPT, -UR8, URZ, URZ ;  /* 0x000000ff08097290 */ /* 0x000fe4000fffe1ff */
[----:B------:R-:W-:Y:S02]  /*15b0*/  @!UP0 USEL UR7, UR5, UR7, !UP2 ;  /* 0x0000000705078287 */ /* 0x000fe4000d000000 */
[----:B------:R-:W-:-:S02]  /*15c0*/  UIMAD UR9, UR23, UR9, UR4 ;  /* 0x00000009170972a4 */ /* 0x000fc4000f8e0204 */
[----:B------:R-:W-:Y:S02]  /*15d0*/  @!UP0 UIADD3 UR8, UPT, UPT, UR8, -UR7, URZ ;  /* 0x8000000708088290 */ /* 0x000fe4000fffe0ff */
[----:B------:R-:W-:Y:S02]  /*15e0*/  @!UP0 UIMAD UR6, UR9, UR6, UR7 ;  /* 0x00000006090682a4 */ /* 0x000fe4000f8e0207 */
[----:B------:R-:W-:Y:S02]  /*15f0*/  @!UP0 UIMAD UR4, UR8, UR23, UR5 ;  /* 0x00000017080482a4 */ /* 0x000fe4000f8e0205 */
[----:B------:R-:W-:Y:S02]  /*1600*/  UIMAD UR46, UR29, UR11, UR46 ;  /* 0x0000000b1d2e72a4 */ /* 0x000fe4000f8e022e */
[----:B------:R-:W-:Y:S01]  /*1610*/  UIMAD UR45, UR4, UR14, UR45 ;  /* 0x0000000e042d72a4 */ /* 0x000fe2000f8e022d */
[----:B------:R-:W-:Y:S02]  /*1620*/  @!UP0 UMOV UR5, UR6 ;  /* 0x0000000600058c82 */ /* 0x000fe40008000000 */
[----:B------:R-:W-:-:S12]  /*1630*/  UIMAD UR46, UR5, UR29, UR46 ;  /* 0x0000001d052e72a4 */ /* 0x000fd8000f8e022e */
.L_x_19:
[----:B------:R-:W-:Y:S02]  /*1640*/  UISETP.NE.AND UP1, UPT, UR30, 0x1, UPT ;  /* 0x000000011e00788c */ /* 0x000fe4000bf25270 */
[----:B------:R-:W-:Y:S02]  /*1650*/  ULOP3.LUT UR24, UR24, 0xffff, URZ, 0xc0, !UPT ;  /* 0x0000ffff18187892 */ /* 0x000fe4000f8ec0ff */
[----:B------:R-:W-:Y:S02]  /*1660*/  ULOP3.LUT UR21, UR25, 0xffff, URZ, 0xc0, !UPT ;  /* 0x0000ffff19157892 */ /* 0x000fe4000f8ec0ff */
[----:B------:R-:W-:Y:S02]  /*1670*/  UISETP.NE.AND UP0, UPT, UR22, 0x2, UPT ;  /* 0x000000021600788c */ /* 0x000fe4000bf05270 */
[----:B------:R-:W-:Y:S02]  /*1680*/  ULOP3.LUT UR28, UR28, 0x1000, URZ, 0xc0, !UPT ;  /* 0x000010001c1c7892 */ /* 0x000fe4000f8ec0ff */
[----:B------:R-:W-:-:S02]  /*1690*/  ULOP3.LUT UR27, UR27, 0x1000, URZ, 0xc0, !UPT ;  /* 0x000010001b1b7892 */ /* 0x000fc4000f8ec0ff */
[----:B------:R-:W-:Y:S02]  /*16a0*/  USHF.L.U32 UR24, UR32, UR24, URZ ;  /* 0x0000001820187299 */ /* 0x000fe400080006ff */
[----:B------:R-:W-:Y:S01]  /*16b0*/  USHF.L.U32 UR21, UR31, UR21, URZ ;  /* 0x000000151f157299 */ /* 0x000fe200080006ff */
[----:B------:R-:W-:Y:S11]  /*16c0*/  BRA.U UP1, `(.L_x_20) ;  /* 0x0000000101447547 */ /* 0x000ff6000b800000 */
[----:B------:R-:W2:Y:S01]  /*16d0*/  LDCU.128 UR8, c[0x0][0xb10] ;  /* 0x00016200ff0877ac */ /* 0x000ea20008000c00 */
[----:B------:R-:W3:Y:S01]  /*16e0*/  LDCU UR12, c[0x0][0xb0c] ;  /* 0x00016180ff0c77ac */ /* 0x000ee20008000800 */
[----:B------:R-:W4:Y:S01]  /*16f0*/  LDCU UR13, c[0x0][0xb20] ;  /* 0x00016400ff0d77ac */ /* 0x000f220008000800 */
[----:B--2---:R-:W-:Y:S02]  /*1700*/  UIMAD.WIDE.U32 UR6, UR46, UR8, URZ ;  /* 0x000000082e0672a5 */ /* 0x004fe4000f8e00ff */
[----:B------:R-:W-:Y:S02]  /*1710*/  UIMAD.WIDE.U32 UR4, UR45, UR11, URZ ;  /* 0x0000000b2d0472a5 */ /* 0x000fe4000f8e00ff */
[----:B---3--:R-:W-:Y:S02]  /*1720*/  UISETP.NE.AND UP2, UPT, UR12, 0x1, UPT ;  /* 0x000000010c00788c */ /* 0x008fe4000bf45270 */
[----:B------:R-:W-:Y:S01]  /*1730*/  UISETP.NE.AND UP1, UPT, UR10, 0x1, UPT ;  /* 0x000000010a00788c */ /* 0x000fe2000bf25270 */
[----:B------:R-:W-:-:S02]  /*1740*/  UMOV UR6, UR7 ;  /* 0x0000000700067c82 */ /* 0x000fc40008000000 */
[----:B------:R-:W-:Y:S01]  /*1750*/  UMOV UR4, UR5 ;  /* 0x0000000500047c82 */ /* 0x000fe20008000000 */
[----:B------:R-:W-:Y:S02]  /*1760*/  USHF.R.U32.HI UR9, URZ, UR9, UR6 ;  /* 0x00000009ff097299 */ /* 0x000fe40008011606 */
[----:B----4-:R-:W-:Y:S02]  /*1770*/  USHF.R.U32.HI UR4, URZ, UR13, UR4 ;  /* 0x0000000dff047299 */ /* 0x010fe40008011604 */
[----:B------:R-:W-:Y:S02]  /*1780*/  USEL UR5, UR46, UR9, !UP2 ;  /* 0x000000092e057287 */ /* 0x000fe4000d000000 */
[----:B------:R-:W-:-:S04]  /*1790*/  USEL UR4, UR45, UR4, !UP1 ;  /* 0x000000042d047287 */ /* 0x000fc8000c800000 */
[----:B------:R-:W-:Y:S02]  /*17a0*/  UIADD3 UR6, UPT, UPT, UR5, -UR4, URZ ;  /* 0x8000000405067290 */ /* 0x000fe4000fffe0ff */
[----:B------:R-:W-:Y:S02]  /*17b0*/  UIADD3 UR4, UPT, UPT, -UR5, UR4, URZ ;  /* 0x0000000405047290 */ /* 0x000fe4000fffe1ff */
[----:B------:R-:W-:Y:S02]  /*17c0*/  UIMAD UR45, UR6, UR10, UR45 ;  /* 0x0000000a062d72a4 */ /* 0x000fe4000f8e022d */
[----:B------:R-:W-:-:S12]  /*17d0*/  UIMAD UR46, UR4, UR12, UR46 ;  /* 0x0000000c042e72a4 */ /* 0x000fd8000f8e022e */
.L_x_20:
[----:B------:R-:W-:Y:S05]  /*17e0*/  BRA.U !UP5, `(.L_x_21) ;  /* 0x000000010d0c7547 */ /* 0x000fea000b800000 */
[----:B------:R-:W-:Y:S01]  /*17f0*/  UCGABAR_WAIT ;  /* 0x0000000000007dc7 */ /* 0x000fe20008000000 */
[----:B------:R-:W-:Y:S01]  /*1800*/  CCTL.IVALL ;  /* 0x00000000ff00798f */ /* 0x000fe20002000000 */
[----:B------:R-:W-:Y:S05]  /*1810*/  BRA `(.L_x_22) ;  /* 0x0000000000047947 */ /* 0x000fea0003800000 */
.L_x_21:
[----:B------:R-:W-:Y:S06]  /*1820*/  BAR.SYNC.DEFER_BLOCKING 0x0 ;  /* 0x0000000000007b1d */ /* 0x000fec0000010000 */
.L_x_22:
[----:B------:R-:W-:Y:S05]  /*1830*/  BRA.U UP0, `(.L_x_23) ;  /* 0x0000001900187547 */ /* 0x000fea000b800000 */
[----:B------:R-:W2:Y:S01]  /*1840*/  LDCU UR6, c[0x0][0x38c] ;  /* 0x00007180ff0677ac */ /* 0x000ea20008000800 */
[----:B------:R-:W-:Y:S01]  /*1850*/  PLOP3.LUT P1, PT, PT, PT, UP3, 0x80, 0x8 ;  /* 0x000000000008781c */ /* 0x000fe20003f2f038 */
[----:B------:R-:W-:Y:S01]  /*1860*/  IMAD.MOV.U32 R12, RZ, RZ, 0x1 ;  /* 0x00000001ff0c7424 */ /* 0x000fe200078e00ff */
[----:B------:R-:W-:Y:S01]  /*1870*/  ISETP.EQ.OR P2, PT, R0, RZ, P3 ;  /* 0x000000ff0000720c */ /* 0x000fe20001f42670 */
[----:B------:R-:W-:Y:S01]  /*1880*/  UISETP.NE.AND UP1, UPT, UR22, URZ, UPT ;  /* 0x000000ff1600728c */ /* 0x000fe2000bf25270 */
[----:B------:R-:W-:Y:S02]  /*1890*/  PLOP3.LUT P1, PT, P1, PT, PT, 0x8, 0x80 ;  /* 0x000000000080781c */ /* 0x000fe40000f2e170 */
[----:B------:R-:W-:Y:S01]  /*18a0*/  CS2R R10, SRZ ;  /* 0x00000000000a7805 */ /* 0x000fe2000001ff00 */
[----:B------:R-:W-:Y:S01]  /*18b0*/  IMAD.MOV.U32 R9, RZ, RZ, RZ ;  /* 0x000000ffff097224 */ /* 0x000fe200078e00ff */
[----:B------:R-:W3:Y:S01]  /*18c0*/  LDCU UR41, c[0x0][0x370] ;  /* 0x00006e00ff2977ac */ /* 0x000ee20008000800 */
[----:B------:R-:W-:Y:S01]  /*18d0*/  IMAD.MOV.U32 R8, RZ, RZ, 0x1 ;  /* 0x00000001ff087424 */ /* 0x000fe200078e00ff */
[----:B------:R-:W4:Y:S01]  /*18e0*/  LDCU.64 UR30, c[0x0][0x348] ;  /* 0x00006900ff1e77ac */ /* 0x000f220008000a00 */
[----:B------:R-:W1:Y:S01]  /*18f0*/  LDCU UR39, c[0x0][0x374] ;  /* 0x00006e80ff2777ac */ /* 0x000e620008000800 */
[----:B--2---:R-:W-:-:S02]  /*1900*/  UIADD3 UR5, UPT, UPT, UR6, 0x7f, URZ ;  /* 0x0000007f06057890 */ /* 0x004fc4000fffe0ff */
[----:B------:R-:W-:Y:S02]  /*1910*/  UIADD3 UR50, UPT, UPT, UR6, 0xfe, URZ ;  /* 0x000000fe06327890 */ /* 0x000fe4000fffe0ff */
[----:B------:R-:W-:-:S04]  /*1920*/  USHF.R.S32.HI UR4, URZ, 0x1f, UR5 ;  /* 0x0000001fff047899 */ /* 0x000fc80008011405 */
[----:B------:R-:W-:Y:S02]  /*1930*/  ULEA.HI UR4, UR4, UR5, URZ, 0x7 ;  /* 0x0000000504047291 */ /* 0x000fe4000f8f38ff */
[----:B------:R-:W-:Y:S02]  /*1940*/  USHF.L.U32 UR5, UR26, 0x5, URZ ;  /* 0x000000051a057899 */ /* 0x000fe400080006ff */
[----:B------:R-:W-:Y:S02]  /*1950*/  USHF.R.S32.HI UR43, URZ, 0x7, UR4 ;  /* 0x00000007ff2b7899 */ /* 0x000fe40008011404 */
[----:B------:R-:W-:Y:S02]  /*1960*/  UIADD3 UR4, UPT, UPT, UR6, -0x1, URZ ;  /* 0xffffffff06047890 */ /* 0x000fe4000fffe0ff */
[----:B------:R-:W-:Y:S02]  /*1970*/  UISETP.LT.U32.AND UP0, UPT, UR43, 0xd, UPT ;  /* 0x0000000d2b00788c */ /* 0x000fe4000bf01070 */
[----:B------:R-:W-:-:S02]  /*1980*/  UISETP.GE.U32.AND UP2, UPT, UR4, -0xff, UPT ;  /* 0xffffff010400788c */ /* 0x000fc4000bf46070 */
[----:B------:R-:W-:Y:S02]  /*1990*/  USEL UR42, UR43, 0xd, UP0 ;  /* 0x0000000d2b2a7887 */ /* 0x000fe40008000000 */
[----:B------:R-:W-:Y:S02]  /*19a0*/  ULOP3.LUT UR44, UR5, 0x20, URZ, 0xe2, !UPT ;  /* 0x00000020052c7892 */ /* 0x000fe4000f8ee2ff */
[----:B------:R-:W-:Y:S02]  /*19b0*/  UIADD3 UR25, UPT, UPT, UR42, -0x1, URZ ;  /* 0xffffffff2a197890 */ /* 0x000fe4000fffe0ff */
[----:B------:R-:W-:Y:S02]  /*19c0*/  USEL UR26, UR34, 0x2, UP1 ;  /* 0x00000002221a7887 */ /* 0x000fe40008800000 */
[----:B------:R-:W-:Y:S02]  /*19d0*/  UIADD3 UR47, UPT, UPT, UR43, -UR42, URZ ;  /* 0x8000002a2b2f7290 */ /* 0x000fe4000fffe0ff */
[----:B------:R-:W-:Y:S01]  /*19e0*/  @UP2 UIADD3 UR25, UPT, UPT, UR42, URZ, URZ ;  /* 0x000000ff2a192290 */ /* 0x000fe2000fffe0ff */
[----:B------:R-:W-:-:S03]  /*19f0*/  UMOV UR5, URZ ;  /* 0x000000ff00057c82 */ /* 0x000fc60008000000 */
[----:B-1-34-:R-:W-:-:S12]  /*1a00*/  UIADD3 UR25, UPT, UPT, UR25, 0x1, URZ ;  /* 0x0000000119197890 */ /* 0x01afd8000fffe0ff */
.L_x_43:
[----:B------:R-:W-:Y:S01]  /*1a10*/  UISETP.NE.AND UP0, UPT, UR48, URZ, UPT ;  /* 0x000000ff3000728c */ /* 0x000fe2000bf05270 */
[----:B------:R-:W1:Y:S08]  /*1a20*/  S2UR UR48, SR_CgaCtaId ;  /* 0x00000000003079c3 */ /* 0x000e700000008800 */
[----:B------:R-:W-:Y:S05]  /*1a30*/  BRA.U UP0, `(.L_x_24) ;  /* 0x0000000100347547 */ /* 0x000fea000b800000 */
[----:B------:R-:W2:Y:S01]  /*1a40*/  S2R R0, SR_CgaCtaId ;  /* 0x0000000000007919 */ /* 0x000ea20000008800 */
[----:B------:R-:W-:-:S04]  /*1a50*/  MOV R2, 0x400 ;  /* 0x0000040000027802 */ /* 0x000fc80000000f00 */
[----:B--2---:R-:W-:Y:S02]  /*1a60*/  LEA R0, R0, R2, 0x18 ;  /* 0x0000000200007211 */ /* 0x004fe400078ec0ff */
[----:B------:R-:W-:-:S03]  /*1a70*/  SHF.L.U32 R2, R8, 0x1f, RZ ;  /* 0x0000001f08027819 */ /* 0x000fc600000006ff */
[----:B------:R-:W-:-:S04]  /*1a80*/  IMAD R0, R9, 0x8, R0 ;  /* 0x0000000809007824 */ /* 0x000fc800078e0200 */
[----:B------:R-:W2:Y:S02]  /*1a90*/  SYNCS.PHASECHK.TRANS64.TRYWAIT P0, [R0+URZ+0x160], R2 ;  /* 0x00016002000075a7 */ /* 0x000ea400080011ff */
[----:B--2---:R-:W-:Y:S05]  /*1aa0*/  @!P0 BRA `(.L_x_25) ;  /* 0x0000005400408947 */ /* 0x004fea0003800000 */
.L_x_112:
[----:B------:R-:W-:Y:S01]  /*1ab0*/  VIADD R9, R9, 0x1 ;  /* 0x0000000109097836 */ /* 0x000fe20000000000 */
[----:B------:R2:W-:Y:S04]  /*1ac0*/  SYNCS.ARRIVE.TRANS64.A1T0 RZ, [R0+URZ+0x150], RZ ;  /* 0x000150ff00ff79a7 */ /* 0x0005e800081000ff */
[----:B------:R-:W-:-:S04]  /*1ad0*/  ISETP.NE.AND P0, PT, R9, 0x2, PT ;  /* 0x000000020900780c */ /* 0x000fc80003f05270 */
[----:B------:R-:W-:Y:S02]  /*1ae0*/  SEL R9, R9, RZ, P0 ;  /* 0x000000ff09097207 */ /* 0x000fe40000000000 */
[----:B--2---:R-:W-:-:S04]  /*1af0*/  SEL R0, RZ, 0x1, P0 ;  /* 0x00000001ff007807 */ /* 0x004fc80000000000 */
[----:B------:R-:W-:-:S07]  /*1b00*/  LOP3.LUT R8, R8, R0, RZ, 0x3c, !PT ;  /* 0x0000000008087212 */ /* 0x000fce00078e3cff */
.L_x_24:
[----:B------:R-:W-:Y:S01]  /*1b10*/  UMOV UR6, 0x400 ;  /* 0x0000040000067882 */ /* 0x000fe20000000000 */
[----:B------:R-:W-:Y:S01]  /*1b20*/  SHF.L.U32 R0, R12, 0x1f, RZ ;  /* 0x0000001f0c007819 */ /* 0x000fe200000006ff */
[----:B-1----:R-:W-:Y:S02]  /*1b30*/  ULEA UR6, UR48, UR6, 0x18 ;  /* 0x0000000630067291 */ /* 0x002fe4000f8ec0ff */
[----:B------:R-:W-:Y:S02]  /*1b40*/  UISETP.GE.U32.AND UP0, UPT, UR50, 0xff, UPT ;  /* 0x000000ff3200788c */ /* 0x000fe4000bf06070 */
[----:B------:R-:W-:Y:S02]  /*1b50*/  ULEA UR4, UR5, UR6, 0x3 ;  /* 0x0000000605047291 */ /* 0x000fe4000f8e18ff */
[----:B------:R-:W-:Y:S02]  /*1b60*/  ULEA UR11, UR45, UR49, 0x1 ;  /* 0x000000312d0b7291 */ /* 0x000fe4000f8e08ff */
[----:B------:R-:W-:-:S02]  /*1b70*/  ULEA UR35, UR46, UR44, 0x6 ;  /* 0x0000002c2e237291 */ /* 0x000fc4000f8e30ff */
[----:B------:R-:W-:Y:S01]  /*1b80*/  USHF.L.U32 UR11, UR11, 0x5, URZ ;  /* 0x000000050b0b7899 */ /* 0x000fe200080006ff */
[----:B------:R-:W-:Y:S02]  /*1b90*/  UMOV UR13, URZ ;  /* 0x000000ff000d7c82 */ /* 0x000fe40008000000 */
[----:B------:R1:W2:Y:S01]  /*1ba0*/  SYNCS.PHASECHK.TRANS64.TRYWAIT P0, [UR4+0x68], R0 ;  /* 0x00006800ff0075a7 */ /* 0x0002a20008001104 */
[----:B------:R-:W-:Y:S08]  /*1bb0*/  BRA.U !UP0, `(.L_x_26) ;  /* 0x0000000108c47547 */ /* 0x000ff0000b800000 */
[----:B------:R-:W-:Y:S01]  /*1bc0*/  UMOV UR7, URZ ;  /* 0x000000ff00077c82 */ /* 0x000fe20008000000 */
[----:B------:R-:W-:-:S05]  /*1bd0*/  UMOV UR4, UR5 ;  /* 0x0000000500047c82 */ /* 0x000fca0008000000 */
.L_x_32:
[----:B------:R-:W-:Y:S01]  /*1be0*/  ULEA UR33, UR4, UR6, 0x3 ;  /* 0x0000000604217291 */ /* 0x000fe2000f8e18ff */
[----:B------:R-:W-:Y:S01]  /*1bf0*/  @!P3 MOV R2, 0x4000 ;  /* 0x000040000002b802 */ /* 0x000fe20000000f00 */
[----:B--2-4-:R-:W-:Y:S10]  /*1c00*/  @P0 BRA `(.L_x_27) ;  /* 0x00000000000c0947 */ /* 0x014ff40003800000 */
[----:B------:R-:W-:-:S04]  /*1c10*/  SHF.L.U32 R3, R12, 0x1f, RZ ;  /* 0x0000001f0c037819 */ /* 0x000fc800000006ff */
[----:B------:R-:W2:Y:S02]  /*1c20*/  SYNCS.PHASECHK.TRANS64.TRYWAIT P0, [UR33+0x68], R3 ;  /* 0x00006803ff0075a7 */ /* 0x000ea40008001121 */
[----:B--2---:R-:W-:Y:S05]  /*1c30*/  @!P0 BRA `(.L_x_28) ;  /* 0x0000005000f08947 */ /* 0x004fea0003800000 */
.L_x_27:
[----:B------:R2:W-:Y:S01]  /*1c40*/  @!P3 SYNCS.ARRIVE.TRANS64 RZ, [UR33], R2 ;  /* 0x00000002ffffb9a7 */ /* 0x0005e20008000021 */
[----:B------:R-:W-:-:S04]  /*1c50*/  ULOP3.LUT UR5, UR26, 0x2, URZ, 0xfc, !UPT ;  /* 0x000000021a057892 */ /* 0x000fc8000f8efcff */
[----:B------:R-:W-:-:S09]  /*1c60*/  UISETP.NE.AND UP0, UPT, UR5, 0x2, UPT ;  /* 0x000000020500788c */ /* 0x000fd2000bf05270 */
[----:B------:R-:W-:Y:S05]  /*1c70*/  BRA.U UP0, `(.L_x_29) ;  /* 0x0000000100047547 */ /* 0x000fea000b800000 */
[----:B------:R-:W-:Y:S05]  /*1c80*/  BPT.TRAP 0x1 ;  /* 0x000000040000795c */ /* 0x000fea0000300000 */
.L_x_29:
[----:B------:R-:W-:Y:S04]  /*1c90*/  BSSY.RECONVERGENT B0, `(.L_x_30) ;  /* 0x0000003000007945 */ /* 0x000fe80003800200 */
[----:B------:R-:W-:Y:S05]  /*1ca0*/  @P2 BRA `(.L_x_31) ;  /* 0x0000000000042947 */ /* 0x000fea0003800000 */
[----:B------:R-:W-:Y:S05]  /*1cb0*/  BPT.TRAP 0x1 ;  /* 0x000000040000795c */ /* 0x000fea0000300000 */
.L_x_31:
[----:B------:R-:W-:Y:S05]  /*1cc0*/  BSYNC.RECONVERGENT B0 ;  /* 0x0000000000007941 */ /* 0x000fea0003800200 */
.L_x_30:
[----:B------:R-:W-:Y:S02]  /*1cd0*/  UIADD3 UR5, UPT, UPT, UR4, 0x1, URZ ;  /* 0x0000000104057890 */ /* 0x000fe4000fffe0ff */
[----:B------:R-:W-:Y:S02]  /*1ce0*/  USHF.L.U32 UR4, UR4, 0xd, URZ ;  /* 0x0000000d04047899 */ /* 0x000fe400080006ff */
[----:B------:R-:W-:Y:S02]  /*1cf0*/  UISETP.NE.AND UP0, UPT, UR5, 0xd, UPT ;  /* 0x0000000d0500788c */ /* 0x000fe4000bf05270 */
[----:B------:R-:W-:Y:S02]  /*1d00*/  USHF.L.U32 UR34, UR7, 0x7, URZ ;  /* 0x0000000707227899 */ /* 0x000fe400080006ff */
[----:B------:R-:W-:Y:S02]  /*1d10*/  USEL UR9, URZ, 0x1, UP0 ;  /* 0x00000001ff097887 */ /* 0x000fe40008000000 */
[----:B------:R-:W-:-:S02]  /*1d20*/  USEL UR5, UR5, URZ, UP0 ;  /* 0x000000ff05057287 */ /* 0x000fc40008000000 */
[----:B------:R-:W-:Y:S02]  /*1d30*/  UIADD3 UR14, UP0, UPT, UR30, 0x180, URZ ;  /* 0x000001801e0e7890 */ /* 0x000fe4000ff1e0ff */
[----:B------:R-:W-:Y:S01]  /*1d40*/  ULEA UR8, UR5, UR6, 0x3 ;  /* 0x0000000605087291 */ /* 0x000fe2000f8e18ff */
[----:B------:R-:W-:Y:S01]  /*1d50*/  LOP3.LUT R12, R12, UR9, RZ, 0x3c, !PT ;  /* 0x000000090c0c7c12 */ /* 0x000fe2000f8e3cff */
[----:B------:R-:W-:Y:S02]  /*1d60*/  UIADD3 UR7, UPT, UPT, UR7, 0x1, URZ ;  /* 0x0000000107077890 */ /* 0x000fe4000fffe0ff */
[----:B------:R-:W-:Y:S01]  /*1d70*/  UIADD3 UR16, UP1, UPT, UR30, 0x80, URZ ;  /* 0x000000801e107890 */ /* 0x000fe2000ff3e0ff */
[----:B-1----:R-:W-:Y:S01]  /*1d80*/  SHF.L.U32 R0, R12, 0x1f, RZ ;  /* 0x0000001f0c007819 */ /* 0x002fe200000006ff */
[----:B------:R-:W-:Y:S02]  /*1d90*/  ULOP3.LUT UR32, UR28, UR4, URZ, 0xfc, !UPT ;  /* 0x000000041c207292 */ /* 0x000fe4000f8efcff */
[----:B------:R-:W-:Y:S01]  /*1da0*/  UIADD3.X UR15, UPT, UPT, URZ, UR31, URZ, UP0, !UPT ;  /* 0x0000001fff0f7290 */ /* 0x000fe200087fe4ff */
[----:B------:R3:W4:Y:S01]  /*1db0*/  SYNCS.PHASECHK.TRANS64.TRYWAIT P0, [UR8+0x68], R0 ;  /* 0x00006800ff0075a7 */ /* 0x0007220008001108 */
[----:B------:R-:W-:-:S02]  /*1dc0*/  ULOP3.LUT UR8, UR27, UR4, URZ, 0xfc, !UPT ;  /* 0x000000041b087292 */ /* 0x000fc4000f8efcff */
[----:B------:R-:W-:Y:S02]  /*1dd0*/  UISETP.NE.AND UP0, UPT, UR7, UR25, UPT ;  /* 0x000000190700728c */ /* 0x000fe4000bf05270 */
[----:B------:R-:W-:Y:S02]  /*1de0*/  UIADD3.X UR17, UPT, UPT, URZ, UR31, URZ, UP1, !UPT ;  /* 0x0000001fff117290 */ /* 0x000fe40008ffe4ff */
[----:B------:R-:W-:Y:S02]  /*1df0*/  UIADD3 UR32, UPT, UPT, UR6, 0x2400, UR32 ;  /* 0x0000240006207890 */ /* 0x000fe4000fffe020 */
[----:B------:R-:W-:Y:S02]  /*1e00*/  UPRMT UR13, URZ, 0x5410, UR24 ;  /* 0x00005410ff0d7896 */ /* 0x000fe40008000018 */
[----:B------:R-:W-:Y:S02]  /*1e10*/  UIADD3 UR8, UPT, UPT, UR6, 0x1c400, UR8 ;  /* 0x0001c40006087890 */ /* 0x000fe4000fffe008 */
[----:B------:R-:W-:Y:S01]  /*1e20*/  UPRMT UR4, URZ, 0x5410, UR21 ;  /* 0x00005410ff047896 */ /* 0x000fe20008000015 */
[----:B------:R-:W-:Y:S01]  /*1e30*/  UMOV UR18, 0x0 ;  /* 0x0000000000127882 */ /* 0x000fe20000000000 */
[----:B------:R-:W-:Y:S01]  /*1e40*/  UMOV UR19, 0x10000000 ;  /* 0x1000000000137882 */ /* 0x000fe20000000000 */
[----:B------:R-:W-:Y:S01]  /*1e50*/  UMOV UR12, UR36 ;  /* 0x00000024000c7c82 */ /* 0x000fe20008000000 */
[----:B------:R-:W-:Y:S01]  /*1e60*/  UMOV UR9, UR33 ;  /* 0x0000002100097c82 */ /* 0x000fe20008000000 */
[----:B------:R-:W-:Y:S01]  /*1e70*/  UMOV UR10, UR34 ;  /* 0x00000022000a7c82 */ /* 0x000fe20008000000 */
[----:B------:R1:W-:Y:S03]  /*1e80*/  UTMALDG.3D.MULTICAST [UR32], [UR16], UR13, desc[UR18] ;  /* 0x00001220100073b4 */ /* 0x0003e6000801180d */
[----:B------:R2:W-:Y:S01]  /*1e90*/  UTMALDG.3D.MULTICAST [UR8], [UR14], UR4, desc[UR18] ;  /* 0x000012080e0073b4 */ /* 0x0005e20008011804 */
[----:B-1----:R-:W-:Y:S01]  /*1ea0*/  UMOV UR13, UR25 ;  /* 0x00000019000d7c82 */ /* 0x002fe20008000000 */
[----:B--2---:R-:W-:Y:S01]  /*1eb0*/  UMOV UR4, UR5 ;  /* 0x0000000500047c82 */ /* 0x004fe20008000000 */
[----:B---3--:R-:W-:Y:S05]  /*1ec0*/  BRA.U UP0, `(.L_x_32) ;  /* 0xfffffffd00447547 */ /* 0x008fea000b83ffff */
.L_x_26:
[----:B------:R-:W-:Y:S01]  /*1ed0*/  ULEA UR4, UR5, UR6, 0x3 ;  /* 0x0000000605047291 */ /* 0x000fe2000f8e18ff */
[----:B-1----:R-:W-:Y:S01]  /*1ee0*/  SHF.L.U32 R0, R12, 0x1f, RZ ;  /* 0x0000001f0c007819 */ /* 0x002fe200000006ff */
[----:B------:R-:W-:Y:S01]  /*1ef0*/  @!P1 SYNCS.ARRIVE.TRANS64.A1T0 RZ, [UR6+0xe8], RZ ;  /* 0x0000e8ffffff99a7 */ /* 0x000fe20008100006 */
[----:B------:R-:W-:-:S06]  /*1f00*/  UISETP.GT.AND UP0, UPT, UR43, UR42, UPT ;  /* 0x0000002a2b00728c */ /* 0x000fcc000bf04270 */
[----:B--2-4-:R1:W2:Y:S03]  /*1f10*/  SYNCS.PHASECHK.TRANS64.TRYWAIT P0, [UR4+0x68], R0 ;  /* 0x00006800ff0075a7 */ /* 0x0142a60008001104 */
[----:B------:R-:W-:Y:S05]  /*1f20*/  BRA.U !UP0, `(.L_x_33) ;  /* 0x0000000108c87547 */ /* 0x000fea000b800000 */
[----:B------:R-:W-:Y:S01]  /*1f30*/  UIADD3 UR29, UPT, UPT, UR47, UR13, URZ ;  /* 0x0000000d2f1d7290 */ /* 0x000fe2000fffe0ff */
[----:B------:R-:W-:-:S11]  /*1f40*/  UMOV UR4, UR5 ;  /* 0x0000000500047c82 */ /* 0x000fd60008000000 */
.L_x_39:
[----:B------:R-:W-:Y:S01]  /*1f50*/  ULEA UR17, UR4, UR6, 0x3 ;  /* 0x0000000604117291 */ /* 0x000fe2000f8e18ff */
[----:B--2---:R-:W-:Y:S01]  /*1f60*/  @!P3 MOV R2, 0x4000 ;  /* 0x000040000002b802 */ /* 0x004fe20000000f00 */
[----:B--2-4-:R-:W-:Y:S10]  /*1f70*/  @P0 BRA `(.L_x_34) ;  /* 0x00000000000c0947 */ /* 0x014ff40003800000 */
[----:B------:R-:W-:-:S04]  /*1f80*/  SHF.L.U32 R3, R12, 0x1f, RZ ;  /* 0x0000001f0c037819 */ /* 0x000fc800000006ff */
[----:B------:R-:W2:Y:S02]  /*1f90*/  SYNCS.PHASECHK.TRANS64.TRYWAIT P0, [UR17+0x68], R3 ;  /* 0x00006803ff0075a7 */ /* 0x000ea40008001111 */
[----:B--2---:R-:W-:Y:S05]  /*1fa0*/  @!P0 BRA `(.L_x_35) ;  /* 0x00000050002c8947 */ /* 0x004fea0003800000 */
.L_x_34:
[----:B------:R2:W-:Y:S01]  /*1fb0*/  @!P3 SYNCS.ARRIVE.TRANS64 RZ, [UR17], R2 ;  /* 0x00000002ffffb9a7 */ /* 0x0005e20008000011 */
[----:B------:R-:W-:-:S04]  /*1fc0*/  ULOP3.LUT UR5, UR26, 0x2, URZ, 0xfc, !UPT ;  /* 0x000000021a057892 */ /* 0x000fc8000f8efcff */
[----:B------:R-:W-:-:S09]  /*1fd0*/  UISETP.NE.AND UP0, UPT, UR5, 0x2, UPT ;  /* 0x000000020500788c */ /* 0x000fd2000bf05270 */
[----:B------:R-:W-:Y:S05]  /*1fe0*/  BRA.U UP0, `(.L_x_36) ;  /* 0x0000000100047547 */ /* 0x000fea000b800000 */
[----:B------:R-:W-:Y:S05]  /*1ff0*/  BPT.TRAP 0x1 ;  /* 0x000000040000795c */ /* 0x000fea0000300000 */
.L_x_36:
[----:B------:R-:W-:Y:S04]  /*2000*/  BSSY.RECONVERGENT B0, `(.L_x_37) ;  /* 0x0000003000007945 */ /* 0x000fe80003800200 */
[----:B------:R-:W-:Y:S05]  /*2010*/  @P2 BRA `(.L_x_38) ;  /* 0x0000000000042947 */ /* 0x000fea0003800000 */
[----:B------:R-:W-:Y:S05]  /*2020*/  BPT.TRAP 0x1 ;  /* 0x000000040000795c */ /* 0x000fea0000300000 */
.L_x_38:
[----:B------:R-:W-:Y:S05]  /*2030*/  BSYNC.RECONVERGENT B0 ;  /* 0x0000000000007941 */ /* 0x000fea0003800200 */
.L_x_37:
        /* <DEDUP_REMOVED lines=17> */
[----:B------:R-:W-:Y:S02]  /*2150*/  UIADD3 UR16, UPT, UPT, UR6, 0x2400, UR16 ;  /* 0x0000240006107890 */ /* 0x000fe4000fffe010 */
[----:B------:R-:W-:Y:S02]  /*2160*/  UIADD3.X UR15, UPT, UPT, URZ, UR31, URZ, UP1, !UPT ;  /* 0x0000001fff0f7290 */ /* 0x000fe40008ffe4ff */
        /* <DEDUP_REMOVED lines=8> */
[----:B------:R-:W-:Y:S01]  /*21f0*/  UMOV UR9, UR17 ;  /* 0x0000001100097c82 */ /* 0x000fe20008000000 */
[----:B------:R-:W-:Y:S01]  /*2200*/  UMOV UR10, UR18 ;  /* 0x00000012000a7c82 */ /* 0x000fe20008000000 */
[----:B------:R-:W-:Y:S01]  /*2210*/  UTMALDG.3D.MULTICAST [UR16], [UR14], UR7, desc[UR32] ;  /* 0x000020100e0073b4 */ /* 0x000fe20008011807 */
[----:B------:R1:W-:Y:S02]  /*2220*/  UTMALDG.3D.MULTICAST [UR8], [UR22], UR4, desc[UR32] ;  /* 0x00002008160073b4 */ /* 0x0003e40008011804 */
[----:B-1----:R-:W-:Y:S01]  /*2230*/  UMOV UR4, UR5 ;  /* 0x0000000500047c82 */ /* 0x002fe20008000000 */
[----:B---3--:R-:W-:Y:S05]  /*2240*/  BRA.U UP0, `(.L_x_39) ;  /* 0xfffffffd00407547 */ /* 0x008fea000b83ffff */
.L_x_33:
[C---:B------:R-:W-:Y:S01]  /*2250*/  LEA R3, R11.reuse, UR6, 0x3 ;  /* 0x000000060b037c11 */ /* 0x040fe2000f8e18ff */
[----:B------:R-:W-:Y:S01]  /*2260*/  NOP ;  /* 0x0000000000007918 */ /* 0x000fe20000000000 */
[----:B-1----:R-:W-:Y:S02]  /*2270*/  SHF.L.U32 R0, R10, 0x1f, RZ ;  /* 0x0000001f0a007819 */ /* 0x002fe400000006ff */
[----:B------:R-:W-:Y:S02]  /*2280*/  LEA R4, R11, UR6, 0x4 ;  /* 0x000000060b047c11 */ /* 0x000fe4000f8e20ff */
[----:B--2-4-:R-:W1:Y:S02]  /*2290*/  SYNCS.PHASECHK.TRANS64.TRYWAIT P0, [R3+URZ+0xf0], R0 ;  /* 0x0000f000030075a7 */ /* 0x014e6400080011ff */
[----:B-1----:R-:W-:Y:S05]  /*22a0*/  @!P0 BRA `(.L_x_40) ;  /* 0x0000004c00848947 */ /* 0x002fea0003800000 */
.L_x_115:
[----:B------:R-:W2:Y:S01]  /*22b0*/  LDS.128 R4, [R4+0x180] ;  /* 0x0001800004047984 */ /* 0x000ea20000000c00 */
[----:B------:R-:W-:Y:S01]  /*22c0*/  UISETP.GE.AND UP0, UPT, UR40, 0x1, UPT ;  /* 0x000000012800788c */ /* 0x000fe2000bf06270 */
[----:B------:R-:W-:Y:S01]  /*22d0*/  @!PT LDS RZ, [RZ] ;  /* 0x00000000fffff984 */ /* 0x000fe20000000800 */
[----:B------:R-:W-:Y:S01]  /*22e0*/  @!PT LDS RZ, [RZ] ;  /* 0x00000000fffff984 */ /* 0x000fe20000000800 */
[----:B------:R-:W-:Y:S01]  /*22f0*/  @!PT LDS RZ, [RZ] ;  /* 0x00000000fffff984 */ /* 0x000fe20000000800 */
[----:B------:R-:W-:Y:S01]  /*2300*/  @!PT LDS RZ, [RZ] ;  /* 0x00000000fffff984 */ /* 0x000fe20000000800 */
[----:B------:R3:W-:Y:S06]  /*2310*/  MEMBAR.ALL.CTA ;  /* 0x0000000000007992 */ /* 0x0007ec0000008000 */
[----:B---3--:R-:W3:Y:S01]  /*2320*/  FENCE.VIEW.ASYNC.S ;  /* 0x00000000000073c6 */ /* 0x008ee20000000000 */
[----:B--2---:R-:W-:-:S13]  /*2330*/  LOP3.LUT P0, RZ, R6, 0x1, RZ, 0xc0, !PT ;  /* 0x0000000106ff7812 */ /* 0x004fda000780c0ff */
[----:B---3--:R-:W-:Y:S01]  /*2340*/  VOTEU.ANY UP1, P0 ;  /* 0x0000000000ff7886 */ /* 0x008fe20000020100 */
[----:B------:R-:W-:-:S13]  /*2350*/  PLOP3.LUT P0, PT, PT, PT, UP1, 0x80, 0x8 ;  /* 0x000000000008781c */ /* 0x000fda0003f0f018 */
[----:B-1----:R-:W-:Y:S02]  /*2360*/  @P0 LOP3.LUT R0, R5, 0xffff, RZ, 0xc0, !PT ;  /* 0x0000ffff05000812 */ /* 0x002fe400078ec0ff */
[----:B------:R-:W-:Y:S02]  /*2370*/  @P0 MOV R2, R4 ;  /* 0x0000000400020202 */ /* 0x000fe40000000f00 */
[----:B------:R-:W-:Y:S01]  /*2380*/  @P0 R2UR UR7, R0 ;  /* 0x00000000000702ca */ /* 0x000fe200000e0000 */
[----:B------:R-:W-:Y:S01]  /*2390*/  VIADD R0, R3, 0x100 ;  /* 0x0000010003007836 */ /* 0x000fe20000000000 */
[----:B------:R-:W-:Y:S02]  /*23a0*/  @P0 SHF.R.U32.HI R4, RZ, 0x10, R5 ;  /* 0x00000010ff040819 */ /* 0x000fe40000011605 */
[----:B------:R-:W-:Y:S02]  /*23b0*/  @P0 R2UR UR8, R2 ;  /* 0x00000000020802ca */ /* 0x000fe400000e0000 */
[----:B------:R-:W-:-:S02]  /*23c0*/  PRMT R0, RZ, 0x654, R0 ;  /* 0x00000654ff007816 */ /* 0x000fc40000000000 */
[----:B------:R-:W-:Y:S02]  /*23d0*/  @P0 R2UR UR4, R4 ;  /* 0x00000000040402ca */ /* 0x000fe400000e0000 */
[----:B------:R1:W-:Y:S03]  /*23e0*/  SYNCS.ARRIVE.TRANS64.RED.A1T0 RZ, [R0+URZ], RZ ;  /* 0x000000ff00ff79a7 */ /* 0x0003e600081004ff */
[----:B------:R-:W-:-:S04]  /*23f0*/  @UP1 UMOV UR37, UR7 ;  /* 0x0000000700251c82 */ /* 0x000fc80008000000 */
[----:B------:R-:W-:-:S04]  /*2400*/  @UP1 UMOV UR38, UR8 ;  /* 0x0000000800261c82 */ /* 0x000fc80008000000 */
[----:B------:R-:W-:Y:S01]  /*2410*/  @UP1 UMOV UR36, UR4 ;  /* 0x0000000400241c82 */ /* 0x000fe20008000000 */
[----:B------:R-:W-:Y:S05]  /*2420*/  BRA.U !UP0, `(.L_x_41) ;  /* 0x0000000108d47547 */ /* 0x000fea000b800000 */
[----:B------:R-:W2:Y:S01]  /*2430*/  LDCU.128 UR12, c[0x0][0xb10] ;  /* 0x00016200ff0c77ac */ /* 0x000ea20008000c00 */
[----:B------:R-:W3:Y:S01]  /*2440*/  LDCU UR29, c[0x0][0xb20] ;  /* 0x00016400ff1d77ac */ /* 0x000ee20008000800 */
[----:B------:R-:W4:Y:S01]  /*2450*/  LDCU UR20, c[0x0][0xb0c] ;  /* 0x00016180ff1477ac */ /* 0x000f220008000800 */
[----:B------:R-:W1:Y:S01]  /*2460*/  LDCU.64 UR10, c[0x0][0xb28] ;  /* 0x00016500ff0a77ac */ /* 0x000e620008000a00 */
[----:B------:R-:W-:Y:S02]  /*2470*/  UISETP.NE.AND UP3, UPT, UR40, 0x1, UPT ;  /* 0x000000012800788c */ /* 0x000fe4000bf65270 */
[----:B--2---:R-:W-:Y:S02]  /*2480*/  UIMAD.WIDE.U32 UR16, UR39, UR15, URZ ;  /* 0x0000000f271072a5 */ /* 0x004fe4000f8e00ff */
[----:B------:R-:W-:Y:S02]  /*2490*/  UIMAD.WIDE.U32 UR8, UR41, UR12, URZ ;  /* 0x0000000c290872a5 */ /* 0x000fe4000f8e00ff */
[----:B------:R-:W-:-:S02]  /*24a0*/  UISETP.NE.AND UP0, UPT, UR14, 0x1, UPT ;  /* 0x000000010e00788c */ /* 0x000fc4000bf05270 */
[----:B------:R-:W-:Y:S01]  /*24b0*/  UIMAD.WIDE.U32 UR22, UR37, UR15, URZ ;  /* 0x0000000f251672a5 */ /* 0x000fe2000f8e00ff */
[----:B------:R-:W-:Y:S02]  /*24c0*/  UMOV UR16, UR17 ;  /* 0x0000001100107c82 */ /* 0x000fe40008000000 */
[----:B------:R-:W-:Y:S01]  /*24d0*/  UMOV UR8, UR9 ;  /* 0x0000000900087c82 */ /* 0x000fe20008000000 */
[----:B---3--:R-:W-:Y:S02]  /*24e0*/  USHF.R.U32.HI UR16, URZ, UR29, UR16 ;  /* 0x0000001dff107299 */ /* 0x008fe40008011610 */
[----:B----4-:R-:W-:Y:S02]  /*24f0*/  UISETP.NE.AND UP2, UPT, UR20, 0x1, UPT ;  /* 0x000000011400788c */ /* 0x010fe4000bf45270 */
[----:B------:R-:W-:Y:S02]  /*2500*/  USHF.R.U32.HI UR8, URZ, UR13, UR8 ;  /* 0x0000000dff087299 */ /* 0x000fe40008011608 */
[----:B------:R-:W-:-:S02]  /*2510*/  USEL UR7, UR39, UR16, !UP0 ;  /* 0x0000001027077287 */ /* 0x000fc4000c000000 */
[----:B------:R-:W-:Y:S02]  /*2520*/  USEL UR8, UR41, UR8, !UP2 ;  /* 0x0000000829087287 */ /* 0x000fe4000d000000 */
[----:B-1----:R-:W-:Y:S01]  /*2530*/  UIMAD.WIDE.U32 UR16, UR7, UR10, URZ ;  /* 0x0000000a071072a5 */ /* 0x002fe2000f8e00ff */
[----:B------:R-:W-:Y:S01]  /*2540*/  UMOV UR4, UR23 ;  /* 0x0000001700047c82 */ /* 0x000fe20008000000 */
[----:B------:R-:W-:Y:S02]  /*2550*/  UIMAD.WIDE.U32 UR18, UR38, UR12, URZ ;  /* 0x0000000c261272a5 */ /* 0x000fe4000f8e00ff */
[----:B------:R-:W-:-:S03]  /*2560*/  UIMAD.WIDE.U32 UR22, UR8, UR10, URZ ;  /* 0x0000000a081672a5 */ /* 0x000fc6000f8e00ff */
[----:B------:R-:W-:Y:S01]  /*2570*/  UMOV UR16, UR17 ;  /* 0x0000001100107c82 */ /* 0x000fe20008000000 */
[----:B------:R-:W-:Y:S02]  /*2580*/  USHF.R.U32.HI UR4, URZ, UR29, UR4 ;  /* 0x0000001dff047299 */ /* 0x000fe40008011604 */
[----:B------:R-:W-:Y:S01]  /*2590*/  @UP3 USHF.R.U32.HI UR7, URZ, UR11, UR16 ;  /* 0x0000000bff073299 */ /* 0x000fe20008011610 */
[----:B------:R-:W-:Y:S01]  /*25a0*/  UMOV UR18, UR19 ;  /* 0x0000001300127c82 */ /* 0x000fe20008000000 */
[----:B------:R-:W-:Y:S01]  /*25b0*/  UMOV UR22, UR23 ;  /* 0x0000001700167c82 */ /* 0x000fe20008000000 */
[----:B------:R-:W-:Y:S02]  /*25c0*/  USHF.R.U32.HI UR13, URZ, UR13, UR18 ;  /* 0x0000000dff0d7299 */ /* 0x000fe40008011612 */
[----:B------:R-:W-:Y:S02]  /*25d0*/  USEL UR4, UR37, UR4, !UP0 ;  /* 0x0000000425047287 */ /* 0x000fe4000c000000 */
[----:B------:R-:W-:-:S02]  /*25e0*/  @UP3 USHF.R.U32.HI UR8, URZ, UR11, UR22 ;  /* 0x0000000bff083299 */ /* 0x000fc40008011616 */
[----:B------:R-:W-:Y:S02]  /*25f0*/  UIMAD UR9, UR40, UR7, URZ ;  /* 0x00000007280972a4 */ /* 0x000fe4000f8e02ff */
[----:B------:R-:W-:Y:S02]  /*2600*/  USEL UR7, UR38, UR13, !UP2 ;  /* 0x0000000d26077287 */ /* 0x000fe4000d000000 */
[----:B------:R-:W-:Y:S02]  /*2610*/  UIMAD UR12, UR40, UR8, URZ ;  /* 0x00000008280c72a4 */ /* 0x000fe4000f8e02ff */
[----:B------:R-:W-:Y:S02]  /*2620*/  UISETP.GE.AND UP0, UPT, UR4, UR9, UPT ;  /* 0x000000090400728c */ /* 0x000fe4000bf06270 */
[----:B------:R-:W-:Y:S02]  /*2630*/  UIMAD.WIDE.U32 UR16, UR4, UR10, URZ ;  /* 0x0000000a041072a5 */ /* 0x000fe4000f8e00ff */
[----:B------:R-:W-:-:S02]  /*2640*/  UISETP.GE.OR UP0, UPT, UR7, UR12, UP0 ;  /* 0x0000000c0700728c */ /* 0x000fc40008706670 */
        /* <DEDUP_REMOVED lines=19> */
.L_x_41:
[----:B------:R-:W2:Y:S02]  /*2780*/  LDCU UR4, c[0x0][0xb30] ;  /* 0x00016600ff0477ac */ /* 0x000ea40008000800 */
[----:B--2---:R-:W-:-:S09]  /*2790*/  UISETP.NE.AND UP0, UPT, UR4, 0x1, UPT ;  /* 0x000000010400788c */ /* 0x004fd2000bf05270 */
[----:B------:R-:W-:Y:S05]  /*27a0*/  BRA.U UP0, `(.L_x_42) ;  /* 0x0000000100447547 */ /* 0x000fea000b800000 */
        /* <DEDUP_REMOVED lines=17> */
.L_x_42:
[----:B------:R-:W-:Y:S01]  /*28c0*/  VIADD R11, R11, 0x1 ;  /* 0x000000010b0b7836 */ /* 0x000fe20000000000 */
[----:B------:R-:W-:Y:S01]  /*28d0*/  PLOP3.LUT P1, PT, PT, PT, PT, 0x80, 0x8 ;  /* 0x000000000008781c */ /* 0x000fe20003f2f070 */
[----:B------:R-:W-:Y:S02]  /*28e0*/  UIADD3 UR46, UPT, UPT, UR38, UR57, URZ ;  /* 0x00000039262e7290 */ /* 0x000fe4000fffe0ff */
[----:B------:R-:W-:Y:S01]  /*28f0*/  UIADD3 UR45, UPT, UPT, UR37, UR60, URZ ;  /* 0x0000003c252d7290 */ /* 0x000fe2000fffe0ff */
[----:B------:R-:W-:-:S04]  /*2900*/  ISETP.NE.AND P0, PT, R11, 0x2, PT ;  /* 0x000000020b00780c */ /* 0x000fc80003f05270 */
[----:B-1----:R-:W-:Y:S02]  /*2910*/  SEL R0, RZ, 0x1, P0 ;  /* 0x00000001ff007807 */ /* 0x002fe40000000000 */
[----:B------:R-:W-:Y:S02]  /*2920*/  SEL R11, R11, RZ, P0 ;  /* 0x000000ff0b0b7207 */ /* 0x000fe40000000000 */
[----:B------:R-:W-:Y:S01]  /*2930*/  LOP3.LUT R10, R10, R0, RZ, 0x3c, !PT ;  /* 0x000000000a0a7212 */ /* 0x000fe200078e3cff */
[----:B------:R-:W-:Y:S06]  /*2940*/  BRA.U UP1, `(.L_x_43) ;  /* 0xfffffff101307547 */ /* 0x000fec000b83ffff */
[----:B------:R-:W-:Y:S01]  /*2950*/  UIADD3 UR7, UPT, UPT, UR6, 0x68, URZ ;  /* 0x0000006806077890 */ /* 0x000fe2000fffe0ff */
[----:B------:R-:W-:-:S03]  /*2960*/  SHF.L.U32 R2, R12, 0x1f, RZ ;  /* 0x0000001f0c027819 */ /* 0x000fc600000006ff */
[----:B------:R-:W-:-:S09]  /*2970*/  ULEA UR4, UR5, UR7, 0x3 ;  /* 0x0000000705047291 */ /* 0x000fd2000f8e18ff */
[----:B------:R-:W1:Y:S02]  /*2980*/  SYNCS.PHASECHK.TRANS64.TRYWAIT P0, [UR4], R2 ;  /* 0x00000002ff0075a7 */ /* 0x000e640008001104 */
[----:B-1----:R-:W-:Y:S05]  /*2990*/  @!P0 BRA `(.L_x_44) ;  /* 0x0000004400dc8947 */ /* 0x002fea0003800000 */
.L_x_117:
[----:B------:R-:W-:-:S04]  /*29a0*/  UIADD3 UR4, UPT, UPT, UR5, 0x1, URZ ;  /* 0x0000000105047890 */ /* 0x000fc8000fffe0ff */
[----:B------:R-:W-:-:S04]  /*29b0*/  UISETP.NE.AND UP0, UPT, UR4, 0xd, UPT ;  /* 0x0000000d0400788c */ /* 0x000fc8000bf05270 */
[----:B------:R-:W-:Y:S02]  /*29c0*/  USEL UR6, URZ, 0x1, UP0 ;  /* 0x00000001ff067887 */ /* 0x000fe40008000000 */
[----:B------:R-:W-:-:S04]  /*29d0*/  USEL UR4, UR4, URZ, UP0 ;  /* 0x000000ff04047287 */ /* 0x000fc80008000000 */
[----:B------:R-:W-:Y:S01]  /*29e0*/  ULEA UR5, UR4, UR7, 0x3 ;  /* 0x0000000704057291 */ /* 0x000fe2000f8e18ff */
[----:B-1----:R-:W-:-:S04]  /*29f0*/  LOP3.LUT R2, R12, UR6, RZ, 0x3c, !PT ;  /* 0x000000060c027c12 */ /* 0x002fc8000f8e3cff */
[----:B------:R-:W-:-:S04]  /*2a00*/  SHF.L.U32 R3, R2, 0x1f, RZ ;  /* 0x0000001f02037819 */ /* 0x000fc800000006ff */
[----:B------:R-:W1:Y:S02]  /*2a10*/  SYNCS.PHASECHK.TRANS64.TRYWAIT P0, [UR5], R3 ;  /* 0x00000003ff0075a7 */ /* 0x000e640008001105 */
[----:B-1----:R-:W-:Y:S05]  /*2a20*/  @!P0 BRA `(.L_x_45) ;  /* 0x0000004400d08947 */ /* 0x002fea0003800000 */
.L_x_119:
[----:B------:R-:W-:-:S04]  /*2a30*/  UIADD3 UR4, UPT, UPT, UR4, 0x1, URZ ;  /* 0x0000000104047890 */ /* 0x000fc8000fffe0ff */
[----:B------:R-:W-:-:S04]  /*2a40*/  UISETP.NE.AND UP0, UPT, UR4, 0xd, UPT ;  /* 0x0000000d0400788c */ /* 0x000fc8000bf05270 */
[----:B------:R-:W-:Y:S02]  /*2a50*/  USEL UR6, URZ, 0x1, UP0 ;  /* 0x00000001ff067887 */ /* 0x000fe40008000000 */
[----:B------:R-:W-:-:S04]  /*2a60*/  USEL UR4, UR4, URZ, UP0 ;  /* 0x000000ff04047287 */ /* 0x000fc80008000000 */
[----:B------:R-:W-:Y:S01]  /*2a70*/  ULEA UR5, UR4, UR7, 0x3 ;  /* 0x0000000704057291 */ /* 0x000fe2000f8e18ff */
[----:B------:R-:W-:-:S04]  /*2a80*/  LOP3.LUT R2, R2, UR6, RZ, 0x3c, !PT ;  /* 0x0000000602027c12 */ /* 0x000fc8000f8e3cff */
[----:B-1----:R-:W-:-:S04]  /*2a90*/  SHF.L.U32 R3, R2, 0x1f, RZ ;  /* 0x0000001f02037819 */ /* 0x002fc800000006ff */
[----:B------:R-:W1:Y:S02]  /*2aa0*/  SYNCS.PHASECHK.TRANS64.TRYWAIT P0, [UR5], R3 ;  /* 0x00000003ff0075a7 */ /* 0x000e640008001105 */
[----:B-1----:R-:W-:Y:S05]  /*2ab0*/  @!P0 BRA `(.L_x_46) ;  /* 0x0000004400c48947 */ /* 0x002fea0003800000 */
.L_x_121:
        /* <DEDUP_REMOVED lines=9> */
.L_x_123:
        /* <DEDUP_REMOVED lines=9> */
.L_x_125:
        /* <DEDUP_REMOVED lines=9> */
.L_x_127:
        /* <DEDUP_REMOVED lines=9> */
.L_x_129:
        /* <DEDUP_REMOVED lines=9> */
.L_x_131:
        /* <DEDUP_REMOVED lines=9> */
.L_x_133:
        /* <DEDUP_REMOVED lines=9> */
.L_x_135:
        /* <DEDUP_REMOVED lines=9> */
.L_x_137:
        /* <DEDUP_REMOVED lines=9> */
.L_x_139:
[----:B------:R-:W-:-:S04]  /*2fd0*/  UIADD3 UR4, UPT, UPT, UR4, 0x1, URZ ;  /* 0x0000000104047890 */ /* 0x000fc8000fffe0ff */
[----:B------:R-:W-:-:S04]  /*2fe0*/  UISETP.NE.AND UP0, UPT, UR4, 0xd, UPT ;  /* 0x0000000d0400788c */ /* 0x000fc8000bf05270 */
[----:B------:R-:W-:Y:S02]  /*2ff0*/  USEL UR5, URZ, 0x1, UP0 ;  /* 0x00000001ff057887 */ /* 0x000fe40008000000 */
[----:B------:R-:W-:-:S04]  /*3000*/  USEL UR4, UR4, URZ, UP0 ;  /* 0x000000ff04047287 */ /* 0x000fc80008000000 */
[----:B------:R-:W-:Y:S01]  /*3010*/  ULEA UR4, UR4, UR7, 0x3 ;  /* 0x0000000704047291 */ /* 0x000fe2000f8e18ff */
[----:B------:R-:W-:-:S04]  /*3020*/  LOP3.LUT R2, R2, UR5, RZ, 0x3c, !PT ;  /* 0x0000000502027c12 */ /* 0x000fc8000f8e3cff */
[----:B------:R-:W-:Y:S01]  /*3030*/  SHF.L.U32 R2, R2, 0x1f, RZ ;  /* 0x0000001f02027819 */ /* 0x000fe200000006ff */
[----:B-1----:R-:W-:-:S07]  /*3040*/  IMAD.U32 R0, RZ, RZ, UR4 ;  /* 0x00000004ff007e24 */ /* 0x002fce000f8e00ff */
.L_x_56:
[----:B-1----:R1:W2:Y:S02]  /*3050*/  SYNCS.PHASECHK.TRANS64.TRYWAIT P0, [R0+URZ], R2 ;  /* 0x00000002000075a7 */ /* 0x0022a400080011ff */
[----:B--2---:R-:W-:Y:S05]  /*3060*/  @!P0 NANOSLEEP.SYNCS 0x989680 ;  /* 0x009896800000895d */ /* 0x004fea0003900000 */
[----:B------:R-:W2:Y:S02]  /*3070*/  @!P0 SYNCS.PHASECHK.TRANS64 P0, [R0+URZ], R2 ;  /* 0x00000002000085a7 */ /* 0x000ea400080010ff */
[----:B--2---:R-:W-:Y:S05]  /*3080*/  @P0 EXIT ;  /* 0x000000000000094d */ /* 0x004fea0003800000 */
[----:B------:R-:W-:Y:S05]  /*3090*/  BRA `(.L_x_56) ;  /* 0xfffffffc00ec7947 */ /* 0x000fea000383ffff */
.L_x_23:
[----:B------:R-:W-:-:S04]  /*30a0*/  UISETP.NE.AND UP0, UPT, UR48, URZ, UPT ;  /* 0x000000ff3000728c */ /* 0x000fc8000bf05270 */
[----:B------:R-:W-:-:S09]  /*30b0*/  UISETP.NE.OR UP0, UPT, UR22, 0x1, UP0 ;  /* 0x000000011600788c */ /* 0x000fd20008705670 */
[----:B------:R-:W-:Y:S05]  /*30c0*/  BRA.U UP0, `(.L_x_57) ;  /* 0x0000000500487547 */ /* 0x000fea000b800000 */
[----:B------:R-:W-:Y:S01]  /*30d0*/  ISETP.GE.U32.AND P2, PT, R0, 0x4, PT ;  /* 0x000000040000780c */ /* 0x000fe20003f46070 */
[----:B------:R-:W-:Y:S01]  /*30e0*/  IMAD.MOV.U32 R12, RZ, RZ, 0x1 ;  /* 0x00000001ff0c7424 */ /* 0x000fe200078e00ff */
[----:B------:R-:W-:Y:S02]  /*30f0*/  CS2R R10, SRZ ;  /* 0x00000000000a7805 */ /* 0x000fe4000001ff00 */
[----:B------:R-:W-:Y:S01]  /*3100*/  CS2R R8, SRZ ;  /* 0x0000000000087805 */ /* 0x000fe2000001ff00 */
[----:B------:R-:W-:Y:S01]  /*3110*/  UMOV UR6, 0x400 ;  /* 0x0000040000067882 */ /* 0x000fe20000000000 */
[----:B------:R-:W-:Y:S01]  /*3120*/  UMOV UR5, URZ ;  /* 0x000000ff00057c82 */ /* 0x000fe20008000000 */
[----:B------:R-:W-:-:S12]  /*3130*/  ULEA UR6, UR48, UR6, 0x18 ;  /* 0x0000000630067291 */ /* 0x000fd8000f8ec0ff */
.L_x_61:
[----:B------:R-:W-:Y:S02]  /*3140*/  LEA R2, R8, UR6, 0x3 ;  /* 0x0000000608027c11 */ /* 0x000fe4000f8e18ff */
[----:B------:R-:W-:-:S03]  /*3150*/  SHF.L.U32 R4, R9, 0x1f, RZ ;  /* 0x0000001f09047819 */ /* 0x000fc600000006ff */
[----:B------:R-:W-:Y:S01]  /*3160*/  VIADD R5, R2, 0x160 ;  /* 0x0000016002057836 */ /* 0x000fe20000000000 */
[----:B------:R-:W2:Y:S02]  /*3170*/  SYNCS.PHASECHK.TRANS64.TRYWAIT P0, [R2+URZ+0x150], R4 ;  /* 0x00015004020075a7 */ /* 0x000ea400080011ff */
[----:B--2---:R-:W-:Y:S05]  /*3180*/  @!P0 BRA `(.L_x_58) ;  /* 0x0000004400008947 */ /* 0x004fea0003800000 */
.L_x_140:
[----:B------:R-:W-:Y:S01]  /*3190*/  ULEA UR4, UR5, UR6, 0x3 ;  /* 0x0000000605047291 */ /* 0x000fe2000f8e18ff */
[----:B--2---:R-:W-:Y:S01]  /*31a0*/  PRMT R2, RZ, 0x654, R5 ;  /* 0x00000654ff027816 */ /* 0x004fe20000000005 */
[----:B------:R-:W-:Y:S01]  /*31b0*/  @!P2 IMAD.MOV.U32 R4, RZ, RZ, 0x10 ;  /* 0x00000010ff04a424 */ /* 0x000fe200078e00ff */
[----:B------:R-:W-:Y:S01]  /*31c0*/  SHF.L.U32 R5, R12, 0x1f, RZ ;  /* 0x0000001f0c057819 */ /* 0x000fe200000006ff */
[----:B------:R-:W-:Y:S01]  /*31d0*/  UIADD3 UR7, UPT, UPT, UR4, 0xf0, URZ ;  /* 0x000000f004077890 */ /* 0x000fe2000fffe0ff */
[----:B------:R2:W-:Y:S05]  /*31e0*/  SYNCS.ARRIVE.TRANS64.RED.A1T0 RZ, [R2+URZ], RZ ;  /* 0x000000ff02ff79a7 */ /* 0x0005ea00081004ff */
[----:B------:R-:W-:Y:S01]  /*31f0*/  IMAD.U32 R6, RZ, RZ, UR7 ;  /* 0x00000007ff067e24 */ /* 0x000fe2000f8e00ff */
[----:B------:R-:W3:Y:S04]  /*3200*/  SYNCS.PHASECHK.TRANS64.TRYWAIT P0, [UR4+0x100], R5 ;  /* 0x00010005ff0075a7 */ /* 0x000ee80008001104 */
[----:B------:R-:W-:Y:S01]  /*3210*/  PRMT R6, R0, 0x654, R6 ;  /* 0x0000065400067816 */ /* 0x000fe20000000006 */
[----:B--23--:R-:W-:Y:S06]  /*3220*/  @!P0 BRA `(.L_x_59) ;  /* 0x0000004000ec8947 */ /* 0x00cfec0003800000 */
.L_x_142:
[----:B------:R-:W-:Y:S01]  /*3230*/  ULEA UR8, UR5, UR6, 0x4 ;  /* 0x0000000605087291 */ /* 0x000fe2000f8e20ff */
[----:B------:R-:W-:Y:S01]  /*3240*/  SEL R3, R6, R3, !P2 ;  /* 0x0000000306037207 */ /* 0x000fe20005000000 */
[----:B------:R-:W-:Y:S01]  /*3250*/  UIADD3 UR9, UPT, UPT, UR4, 0xf0, URZ ;  /* 0x000000f004097890 */ /* 0x000fe2000fffe0ff */
[----:B--2---:R-:W-:Y:S01]  /*3260*/  LEA R2, R11, UR6, 0x3 ;  /* 0x000000060b027c11 */ /* 0x004fe2000f8e18ff */
[----:B------:R-:W-:Y:S01]  /*3270*/  UIADD3 UR8, UPT, UPT, UR8, 0x180, URZ ;  /* 0x0000018008087890 */ /* 0x000fe2000fffe0ff */
[----:B------:R2:W-:Y:S01]  /*3280*/  @!P2 SYNCS.ARRIVE.TRANS64.RED RZ, [R3+URZ], R4 ;  /* 0x0000000403ffa9a7 */ /* 0x0005e200080004ff */
[----:B------:R-:W-:Y:S01]  /*3290*/  UIADD3 UR4, UPT, UPT, UR5, 0x1, URZ ;  /* 0x0000000105047890 */ /* 0x000fe2000fffe0ff */
[----:B------:R-:W-:-:S03]  /*32a0*/  VIADD R8, R8, 0x1 ;  /* 0x0000000108087836 */ /* 0x000fc60000000000 */
[----:B------:R-:W-:Y:S02]  /*32b0*/  UISETP.NE.AND UP0, UPT, UR4, 0x2, UPT ;  /* 0x000000020400788c */ /* 0x000fe4000bf05270 */
[----:B------:R-:W-:Y:S01]  /*32c0*/  ISETP.NE.AND P0, PT, R8, 0x2, PT ;  /* 0x000000020800780c */ /* 0x000fe20003f05270 */
[----:B------:R-:W-:Y:S06]  /*32d0*/  UGETNEXTWORKID.BROADCAST [UR8], [UR9] ;  /* 0x00000000080073ca */ /* 0x000fec0008000100 */
[----:B------:R-:W-:Y:S02]  /*32e0*/  USEL UR7, URZ, 0x1, UP0 ;  /* 0x00000001ff077887 */ /* 0x000fe40008000000 */
[----:B------:R-:W-:-:S04]  /*32f0*/  USEL UR5, UR4, URZ, UP0 ;  /* 0x000000ff04057287 */ /* 0x000fc80008000000 */
[----:B------:R-:W-:Y:S02]  /*3300*/  LOP3.LUT R12, R12, UR7, RZ, 0x3c, !PT ;  /* 0x000000070c0c7c12 */ /* 0x000fe4000f8e3cff */
[----:B--2---:R-:W-:-:S04]  /*3310*/  SHF.L.U32 R4, R10, 0x1f, RZ ;  /* 0x0000001f0a047819 */ /* 0x004fc800000006ff */
[----:B------:R-:W2:Y:S02]  /*3320*/  SYNCS.PHASECHK.TRANS64.TRYWAIT P1, [R2+URZ+0xf0], R4 ;  /* 0x0000f004020075a7 */ /* 0x000ea400080211ff */
[----:B--2---:R-:W-:Y:S05]  /*3330*/  @!P1 BRA `(.L_x_60) ;  /* 0x0000004000c09947 */ /* 0x004fea0003800000 */
.L_x_143:
[C---:B--2---:R-:W-:Y:S01]  /*3340*/  LEA R4, R11.reuse, UR6, 0x4 ;  /* 0x000000060b047c11 */ /* 0x044fe2000f8e20ff */
[----:B------:R-:W-:Y:S01]  /*3350*/  VIADD R2, R2, 0x100 ;  /* 0x0000010002027836 */ /* 0x000fe20000000000 */
[----:B------:R-:W-:Y:S01]  /*3360*/  SEL R8, R8, RZ, P0 ;  /* 0x000000ff08087207 */ /* 0x000fe20000000000 */
[----:B------:R-:W-:-:S03]  /*3370*/  VIADD R11, R11, 0x1 ;  /* 0x000000010b0b7836 */ /* 0x000fc60000000000 */
[----:B------:R-:W2:Y:S01]  /*3380*/  LDS.128 R4, [R4+0x180] ;  /* 0x0001800004047984 */ /* 0x000ea20000000c00 */
[----:B------:R-:W-:Y:S02]  /*3390*/  PRMT R2, RZ, 0x654, R2 ;  /* 0x00000654ff027816 */ /* 0x000fe40000000002 */
[C---:B------:R-:W-:Y:S01]  /*33a0*/  ISETP.NE.AND P1, PT, R11.reuse, 0x2, PT ;  /* 0x000000020b00780c */ /* 0x040fe20003f25270 */
[----:B------:R-:W-:Y:S01]  /*33b0*/  @!PT LDS RZ, [RZ] ;  /* 0x00000000fffff984 */ /* 0x000fe20000000800 */
[----:B------:R-:W-:Y:S01]  /*33c0*/  @!PT LDS RZ, [RZ] ;  /* 0x00000000fffff984 */ /* 0x000fe20000000800 */
[----:B------:R-:W-:Y:S01]  /*33d0*/  @!PT LDS RZ, [RZ] ;  /* 0x00000000fffff984 */ /* 0x000fe20000000800 */
[----:B------:R-:W-:Y:S01]  /*33e0*/  @!PT LDS RZ, [RZ] ;  /* 0x00000000fffff984 */ /* 0x000fe20000000800 */
[----:B------:R3:W-:Y:S06]  /*33f0*/  MEMBAR.ALL.CTA ;  /* 0x0000000000007992 */ /* 0x0007ec0000008000 */
[----:B---3--:R-:W3:Y:S01]  /*3400*/  FENCE.VIEW.ASYNC.S ;  /* 0x00000000000073c6 */ /* 0x008ee20000000000 */
[----:B------:R-:W-:Y:S01]  /*3410*/  SEL R11, R11, RZ, P1 ;  /* 0x000000ff0b0b7207 */ /* 0x000fe20000800000 */
[----:B---3--:R3:W-:Y:S01]  /*3420*/  SYNCS.ARRIVE.TRANS64.RED.A1T0 RZ, [R2+URZ], RZ ;  /* 0x000000ff02ff79a7 */ /* 0x0087e200081004ff */
[----:B--2---:R-:W-:-:S02]  /*3430*/  LOP3.LUT P3, RZ, R6, 0x1, RZ, 0xc0, !PT ;  /* 0x0000000106ff7812 */ /* 0x004fc4000786c0ff */
[----:B------:R-:W-:-:S04]  /*3440*/  SEL R4, RZ, 0x1, P1 ;  /* 0x00000001ff047807 */ /* 0x000fc80000800000 */
[----:B------:R-:W-:Y:S02]  /*3450*/  LOP3.LUT R10, R10, R4, RZ, 0x3c, !PT ;  /* 0x000000040a0a7212 */ /* 0x000fe400078e3cff */
[----:B---3--:R-:W-:-:S04]  /*3460*/  SEL R2, RZ, 0x1, P0 ;  /* 0x00000001ff027807 */ /* 0x008fc80000000000 */
[----:B------:R-:W-:Y:S01]  /*3470*/  LOP3.LUT R9, R9, R2, RZ, 0x3c, !PT ;  /* 0x0000000209097212 */ /* 0x000fe200078e3cff */
[----:B------:R-:W-:Y:S06]  /*3480*/  @P3 BRA `(.L_x_61) ;  /* 0xfffffffc002c3947 */ /* 0x000fec000383ffff */
[----:B------:R-:W-:Y:S01]  /*3490*/  ULEA UR4, UR5, UR6, 0x3 ;  /* 0x0000000605047291 */ /* 0x000fe2000f8e18ff */
[----:B------:R-:W-:-:S08]  /*34a0*/  SHF.L.U32 R2, R12, 0x1f, RZ ;  /* 0x0000001f0c027819 */ /* 0x000fd000000006ff */
[----:B------:R-:W2:Y:S02]  /*34b0*/  SYNCS.PHASECHK.TRANS64 P0, [UR4+0x100], R2 ;  /* 0x00010002ff0075a7 */ /* 0x000ea40008001004 */
[----:B--2---:R-:W-:Y:S05]  /*34c0*/  @P0 BRA `(.L_x_62) ;  /* 0x0000000000080947 */ /* 0x004fea0003800000 */
[----:B------:R-:W2:Y:S02]  /*34d0*/  SYNCS.PHASECHK.TRANS64.TRYWAIT P0, [UR4+0x100], R2 ;  /* 0x00010002ff0075a7 */ /* 0x000ea40008001104 */
[----:B--2---:R-:W-:Y:S05]  /*34e0*/  @!P0 BRA `(.L_x_63) ;  /* 0x0000004000688947 */ /* 0x004fea0003800000 */
.L_x_62:
[----:B------:R-:W-:-:S04]  /*34f0*/  UIADD3 UR7, UPT, UPT, UR5, 0x1, URZ ;  /* 0x0000000105077890 */ /* 0x000fc8000fffe0ff */
[----:B------:R-:W-:-:S04]  /*3500*/  UISETP.NE.AND UP0, UPT, UR7, 0x2, UPT ;  /* 0x000000020700788c */ /* 0x000fc8000bf05270 */
[----:B------:R-:W-:Y:S02]  /*3510*/  USEL UR8, URZ, 0x1, UP0 ;  /* 0x00000001ff087887 */ /* 0x000fe40008000000 */
[----:B------:R-:W-:-:S04]  /*3520*/  USEL UR7, UR7, URZ, UP0 ;  /* 0x000000ff07077287 */ /* 0x000fc80008000000 */
[----:B------:R-:W-:Y:S01]  /*3530*/  ULEA UR7, UR7, UR6, 0x3 ;  /* 0x0000000607077291 */ /* 0x000fe2000f8e18ff */
[----:B--2---:R-:W-:-:S04]  /*3540*/  LOP3.LUT R2, R12, UR8, RZ, 0x3c, !PT ;  /* 0x000000080c027c12 */ /* 0x004fc8000f8e3cff */
[----:B------:R-:W-:-:S04]  /*3550*/  SHF.L.U32 R0, R2, 0x1f, RZ ;  /* 0x0000001f02007819 */ /* 0x000fc800000006ff */
[----:B------:R-:W2:Y:S02]  /*3560*/  SYNCS.PHASECHK.TRANS64 P0, [UR7+0x100], R0 ;  /* 0x00010000ff0075a7 */ /* 0x000ea40008001007 */
[----:B-12---:R-:W-:Y:S05]  /*3570*/  @P0 EXIT ;  /* 0x000000000000094d */ /* 0x006fea0003800000 */
[----:B------:R-:W-:Y:S02]  /*3580*/  SHF.L.U32 R2, R2, 0x1f, RZ ;  /* 0x0000001f02027819 */ /* 0x000fe400000006ff */
[----:B------:R-:W-:-:S07]  /*3590*/  MOV R0, UR7 ;  /* 0x0000000700007c02 */ /* 0x000fce0008000f00 */
.L_x_64:
[----:B-1----:R1:W2:Y:S02]  /*35a0*/  SYNCS.PHASECHK.TRANS64.TRYWAIT P0, [R0+URZ+0x100], R2 ;  /* 0x00010002000075a7 */ /* 0x0022a400080011ff */
[----:B--2---:R-:W-:Y:S05]  /*35b0*/  @!P0 NANOSLEEP.SYNCS 0x989680 ;  /* 0x009896800000895d */ /* 0x004fea0003900000 */
[----:B------:R-:W2:Y:S02]  /*35c0*/  @!P0 SYNCS.PHASECHK.TRANS64 P0, [R0+URZ+0x100], R2 ;  /* 0x00010002000085a7 */ /* 0x000ea400080010ff */
[----:B--2---:R-:W-:Y:S05]  /*35d0*/  @P0 EXIT ;  /* 0x000000000000094d */ /* 0x004fea0003800000 */
[----:B------:R-:W-:Y:S05]  /*35e0*/  BRA `(.L_x_64) ;  /* 0xfffffffc00ec7947 */ /* 0x000fea000383ffff */
.L_x_57:
[----:B------:R-:W-:Y:S05]  /*35f0*/  BRA.U UP4, `(.L_x_65) ;  /* 0x0000000d04d47547 */ /* 0x000fea000b800000 */
[----:B------:R-:W-:Y:S01]  /*3600*/  UMOV UR4, 0x40 ;  /* 0x0000004000047882 */ /* 0x000fe20000000000 */
[----:B------:R-:W-:Y:S01]  /*3610*/  NOP ;  /* 0x0000000000007918 */ /* 0x000fe20000000000 */
[----:B------:R-:W-:Y:S01]  /*3620*/  ULEA UR5, UR48, UR4, 0x18 ;  /* 0x0000000430057291 */ /* 0x000fe2000f8ec0ff */
[----:B------:R-:W-:Y:S02]  /*3630*/  UMOV UR6, 0x400 ;  /* 0x0000040000067882 */ /* 0x000fe40000000000 */
[----:B------:R-:W-:-:S06]  /*3640*/  ULEA UR6, UR48, UR6, 0x18 ;  /* 0x0000000630067291 */ /* 0x000fcc000f8ec0ff */
[----:B------:R-:W2:Y:S02]  /*3650*/  LDS.U8 R0, [UR5+0x1c] ;  /* 0x00001c05ff007984 */ /* 0x000ea40008000000 */
[----:B--2---:R-:W-:-:S13]  /*3660*/  ISETP.NE.AND P0, PT, R0, RZ, PT ;  /* 0x000000ff0000720c */ /* 0x004fda0003f05270 */
[----:B------:R-:W-:Y:S05]  /*3670*/  @P0 BRA `(.L_x_66) ;  /* 0x0000000000580947 */ /* 0x000fea0003800000 */
[----:B------:R-:W-:-:S13]  /*3680*/  ELECT P0, URZ, PT ;  /* 0x0000000000ff782f */ /* 0x000fda0003800000 */
[----:B------:R-:W-:Y:S05]  /*3690*/  @!P0 BRA `(.L_x_67) ;  /* 0x0000000000608947 */ /* 0x000fea0003800000 */
[----:B------:R-:W-:Y:S01]  /*36a0*/  UMOV UR4, 0x10 ;  /* 0x0000001000047882 */ /* 0x000fe20000000000 */
[----:B------:R-:W-:Y:S01]  /*36b0*/  HFMA2 R0, -RZ, RZ, 0, 5.9604644775390625e-08 ;  /* 0x00000001ff007431 */ /* 0x000fe200000001ff */
[----:B------:R-:W-:-:S03]  /*36c0*/  MOV R3, 0xffff ;  /* 0x0000ffff00037802 */ /* 0x000fc60000000f00 */
[----:B------:R-:W-:Y:S04]  /*36d0*/  DEPBAR.LE SB2, 0x36 ;  /* 0x0000ad800000791a */ /* 0x000fe80000000000 */
[----:B------:R-:W2:Y:S02]  /*36e0*/  UTCATOMSWS.FIND_AND_SET.ALIGN UP0, UR4, UR4 ;  /* 0x00000004000475e3 */ /* 0x000ea40008000800 */
[----:B--2---:R-:W-:Y:S01]  /*36f0*/  MOV R4, UR4 ;  /* 0x0000000400047c02 */ /* 0x004fe20008000f00 */
[----:B------:R-:W-:Y:S06]  /*3700*/  BRA.U UP0, `(.L_x_68) ;  /* 0x0000000100187547 */ /* 0x000fec000b800000 */
.L_x_69:
[----:B------:R-:W-:Y:S05]  /*3710*/  NANOSLEEP 0x64 ;  /* 0x000000640000795d */ /* 0x000fea0003800000 */
[----:B------:R-:W-:-:S05]  /*3720*/  UMOV UR4, 0x10 ;  /* 0x0000001000047882 */ /* 0x000fca0000000000 */
[----:B------:R-:W-:Y:S04]  /*3730*/  DEPBAR.LE SB2, 0x36 ;  /* 0x0000ad800000791a */ /* 0x000fe80000000000 */
[----:B------:R-:W2:Y:S02]  /*3740*/  UTCATOMSWS.FIND_AND_SET.ALIGN UP0, UR4, UR4 ;  /* 0x00000004000475e3 */ /* 0x000ea40008000800 */
[----:B--2---:R-:W-:Y:S01]  /*3750*/  MOV R4, UR4 ;  /* 0x0000000400047c02 */ /* 0x004fe20008000f00 */
[----:B------:R-:W-:Y:S05]  /*3760*/  BRA.U !UP0, `(.L_x_69) ;  /* 0xfffffffd08e87547 */ /* 0x000fea000b83ffff */
.L_x_68:
[-C--:B------:R-:W-:Y:S02]  /*3770*/  SHF.L.U32 R3, R3, R4.reuse, RZ ;  /* 0x0000000403037219 */ /* 0x080fe400000006ff */
[----:B------:R-:W-:Y:S01]  /*3780*/  SHF.L.U32 R0, R0, R4, RZ ;  /* 0x0000000400007219 */ /* 0x000fe200000006ff */
[----:B------:R-:W-:Y:S02]  /*3790*/  IMAD.SHL.U32 R4, R4, 0x20, RZ ;  /* 0x0000002004047824 */ /* 0x000fe400078e00ff */
[----:B------:R2:W-:Y:S04]  /*37a0*/  ATOMS.OR RZ, [UR5+0x14], R3 ;  /* 0x00001403ffff798c */ /* 0x0005e8000b000005 */
[----:B------:R2:W-:Y:S04]  /*37b0*/  ATOMS.OR RZ, [UR5+0x18], R0 ;  /* 0x00001800ffff798c */ /* 0x0005e8000b000005 */
[----:B------:R2:W-:Y:S01]  /*37c0*/  STS [UR6+0x1a0], R4 ;  /* 0x0001a004ff007988 */ /* 0x0005e20008000806 */
[----:B------:R-:W-:Y:S05]  /*37d0*/  BRA `(.L_x_67) ;  /* 0x0000000000107947 */ /* 0x000fea0003800000 */
.L_x_66:
[----:B------:R-:W-:Y:S02]  /*37e0*/  MOV R0, 0xffffffff ;  /* 0xffffffff00007802 */ /* 0x000fe40000000f00 */
[----:B------:R-:W-:-:S03]  /*37f0*/  MOV R4, 0x3820 ;  /* 0x0000382000047802 */ /* 0x000fc60000000f00 */
[----:B------:R2:W-:Y:S04]  /*3800*/  STS [UR6+0x1a0], R0 ;  /* 0x0001a000ff007988 */ /* 0x0005e80008000806 */
[----:B-12--5:R-:W-:Y:S05]  /*3810*/  CALL.REL.NOINC `($__internal_1_$__cuda_sm10x_tcgen05_guardrail_trap_phase_invalid_during_alloc) ;  /* 0x0000004000e87944 */ /* 0x026fea0003c00000 */
.L_x_67:
[----:B------:R-:W-:Y:S05]  /*3820*/  WARPSYNC.ALL ;  /* 0x0000000000007948 */ /* 0x000fea0003800000 */
[----:B------:R-:W3:Y:S01]  /*3830*/  S2UR UR4, SR_CgaCtaId ;  /* 0x00000000000479c3 */ /* 0x000ee20000008800 */
[----:B------:R-:W-:Y:S01]  /*3840*/  UMOV UR26, 0x400 ;  /* 0x00000400001a7882 */ /* 0x000fe20000000000 */
[----:B------:R-:W-:-:S06]  /*3850*/  NOP ;  /* 0x0000000000007918 */ /* 0x000fcc0000000000 */
[----:B------:R-:W-:Y:S06]  /*3860*/  BAR.ARV 0x6, 0xa0 ;  /* 0x0182800000007b1d */ /* 0x000fec0000002000 */
[----:B------:R-:W4:Y:S01]  /*3870*/  LDCU UR5, c[0x0][0x38c] ;  /* 0x00007180ff0577ac */ /* 0x000f220008000800 */
[----:B------:R-:W-:Y:S01]  /*3880*/  LOP3.LUT R2, R2, 0xffff, RZ, 0xc0, !PT ;  /* 0x0000ffff02027812 */ /* 0x000fe200078ec0ff */
[----:B------:R-:W-:Y:S01]  /*3890*/  IMAD.MOV.U32 R11, RZ, RZ, 0x1 ;  /* 0x00000001ff0b7424 */ /* 0x000fe200078e00ff */
[----:B------:R-:W-:Y:S01]  /*38a0*/  CS2R R8, SRZ ;  /* 0x0000000000087805 */ /* 0x000fe2000001ff00 */
[----:B------:R-:W1:Y:S01]  /*38b0*/  LDCU UR7, c[0x0][0x38c] ;  /* 0x00007180ff0777ac */ /* 0x000e620008000800 */
[----:B------:R-:W-:Y:S01]  /*38c0*/  R2UR UR27, R2 ;  /* 0x00000000021b72ca */ /* 0x000fe200000e0000 */
[----:B------:R-:W-:Y:S01]  /*38d0*/  IMAD.MOV.U32 R10, RZ, RZ, RZ ;  /* 0x000000ffff0a7224 */ /* 0x000fe200078e00ff */
[----:B------:R-:W-:Y:S01]  /*38e0*/  UMOV UR30, URZ ;  /* 0x000000ff001e7c82 */ /* 0x000fe20008000000 */
[----:B------:R-:W-:Y:S01]  /*38f0*/  UMOV UR24, URZ ;  /* 0x000000ff00187c82 */ /* 0x000fe20008000000 */
[----:B---3--:R-:W-:Y:S01]  /*3900*/  ULEA UR26, UR4, UR26, 0x18 ;  /* 0x0000001a041a7291 */ /* 0x008fe2000f8ec0ff */
[----:B------:R-:W-:Y:S01]  /*3910*/  UMOV UR38, 0x0 ;  /* 0x0000000000267882 */ /* 0x000fe20000000000 */
[----:B------:R-:W-:-:S02]  /*3920*/  UMOV UR39, 0x4100010 ;  /* 0x0410001000277882 */ /* 0x000fc40000000000 */
[----:B------:R-:W-:Y:S02]  /*3930*/  UIADD3 UR4, UPT, UPT, UR26, 0x2400, URZ ;  /* 0x000024001a047890 */ /* 0x000fe4000fffe0ff */
[----:B------:R-:W-:Y:S02]  /*3940*/  UIADD3 UR6, UPT, UPT, UR26, 0x1c400, URZ ;  /* 0x0001c4001a067890 */ /* 0x000fe4000fffe0ff */
[----:B----4-:R-:W-:Y:S01]  /*3950*/  UIADD3 UR5, UPT, UPT, UR5, 0x7f, URZ ;  /* 0x0000007f05057890 */ /* 0x010fe2000fffe0ff */
[----:B--2---:R-:W2:Y:S01]  /*3960*/  LDS R0, [UR26+0x1a0] ;  /* 0x0001a01aff007984 */ /* 0x004ea20008000800 */
[----:B-1----:R-:W-:Y:S01]  /*3970*/  UMOV UR36, 0x0 ;  /* 0x0000000000247882 */ /* 0x002fe20000000000 */
[----:B------:R-:W-:Y:S01]  /*3980*/  UMOV UR37, 0x4100010 ;  /* 0x0410001000257882 */ /* 0x000fe20000000000 */
[----:B------:R-:W-:Y:S02]  /*3990*/  USHF.R.S32.HI UR40, URZ, 0x1f, UR5 ;  /* 0x0000001fff287899 */ /* 0x000fe40008011405 */
[----:B------:R-:W-:-:S02]  /*39a0*/  UISETP.GE.AND UP4, UPT, UR7, 0x1, UPT ;  /* 0x000000010700788c */ /* 0x000fc4000bf86270 */
[----:B------:R-:W-:Y:S02]  /*39b0*/  ULEA.HI UR40, UR40, UR5, URZ, 0x7 ;  /* 0x0000000528287291 */ /* 0x000fe4000f8f38ff */
[----:B------:R-:W-:Y:S02]  /*39c0*/  USHF.R.U32.HI UR5, URZ, 0x4, UR4 ;  /* 0x00000004ff057899 */ /* 0x000fe40008011604 */
[----:B------:R-:W-:Y:S02]  /*39d0*/  USHF.R.S32.HI UR40, URZ, 0x7, UR40 ;  /* 0x00000007ff287899 */ /* 0x000fe40008011428 */
[----:B------:R-:W-:Y:S02]  /*39e0*/  USHF.R.U32.HI UR4, URZ, 0x4, UR6 ;  /* 0x00000004ff047899 */ /* 0x000fe40008011606 */
[----:B------:R-:W-:Y:S02]  /*39f0*/  UISETP.LT.AND UP0, UPT, UR40, 0x1, UPT ;  /* 0x000000012800788c */ /* 0x000fe4000bf01270 */
[----:B------:R-:W-:-:S02]  /*3a00*/  ULOP3.LUT UR5, UR5, 0x3fff, URZ, 0xc0, !UPT ;  /* 0x00003fff05057892 */ /* 0x000fc4000f8ec0ff */
[----:B------:R-:W-:Y:S02]  /*3a10*/  ULOP3.LUT UR4, UR4, 0x3fff, URZ, 0xc0, !UPT ;  /* 0x00003fff04047892 */ /* 0x000fe4000f8ec0ff */
[----:B------:R-:W-:Y:S02]  /*3a20*/  USEL UR41, UR40, 0x1, !UP0 ;  /* 0x0000000128297887 */ /* 0x000fe4000c000000 */
[----:B------:R-:W-:Y:S02]  /*3a30*/  ULOP3.LUT UR28, UR5, 0x10000, URZ, 0xfc, !UPT ;  /* 0x00010000051c7892 */ /* 0x000fe4000f8efcff */
[----:B------:R-:W-:Y:S02]  /*3a40*/  ULOP3.LUT UR29, UR4, 0x10000, URZ, 0xfc, !UPT ;  /* 0x00010000041d7892 */ /* 0x000fe4000f8efcff */
[----:B------:R-:W-:Y:S01]  /*3a50*/  UIADD3 UR41, UPT, UPT, -UR41, URZ, URZ ;  /* 0x000000ff29297290 */ /* 0x000fe2000fffe1ff */
[----:B------:R-:W-:Y:S01]  /*3a60*/  UMOV UR34, 0x0 ;  /* 0x0000000000227882 */ /* 0x000fe20000000000 */
[----:B------:R-:W-:Y:S01]  /*3a70*/  UMOV UR35, 0x4100010 ;  /* 0x0410001000237882 */ /* 0x000fe20000000000 */
[----:B------:R-:W-:Y:S01]  /*3a80*/  UMOV UR32, 0x0 ;  /* 0x0000000000207882 */ /* 0x000fe20000000000 */
[----:B------:R-:W-:Y:S01]  /*3a90*/  UMOV UR33, 0x4100010 ;  /* 0x0410001000217882 */ /* 0x000fe20000000000 */
[----:B--2---:R-:W-:-:S15]  /*3aa0*/  R2UR UR42, R0 ;  /* 0x00000000002a72ca */ /* 0x004fde00000e0000 */
.L_x_76:
[----:B------:R-:W-:Y:S02]  /*3ab0*/  LEA R0, R10, UR26, 0x3 ;  /* 0x0000001a0a007c11 */ /* 0x000fe4000f8e18ff */
[----:B------:R-:W-:Y:S02]  /*3ac0*/  SHF.L.U32 R2, R9, 0x1f, RZ ;  /* 0x0000001f09027819 */ /* 0x000fe400000006ff */
[----:B------:R-:W-:Y:S01]  /*3ad0*/  PLOP3.LUT P0, PT, PT, PT, UP4, 0x80, 0x8 ;  /* 0x000000000008781c */ /* 0x000fe20003f0f048 */
[----:B------:R-:W-:Y:S01]  /*3ae0*/  VIADD R3, R0, 0x100 ;  /* 0x0000010000037836 */ /* 0x000fe20000000000 */
[----:B-1----:R-:W1:Y:S02]  /*3af0*/  SYNCS.PHASECHK.TRANS64.TRYWAIT P1, [R0+URZ+0xf0], R2 ;  /* 0x0000f002000075a7 */ /* 0x002e6400080211ff */
[----:B-1-3--:R-:W-:Y:S09]  /*3b00*/  @!P1 BRA `(.L_x_70) ;  /* 0x0000003800f89947 */ /* 0x00aff20003800000 */
.L_x_145:
[----:B------:R-:W-:Y:S01]  /*3b10*/  LEA R4, R10, UR26, 0x4 ;  /* 0x0000001a0a047c11 */ /* 0x000fe2000f8e20ff */
[----:B------:R-:W-:Y:S01]  /*3b20*/  @UP4 ULEA UR4, UR24, UR26, 0x3 ;  /* 0x0000001a18044291 */ /* 0x000fe2000f8e18ff */
[----:B------:R-:W-:Y:S01]  /*3b30*/  PLOP3.LUT P2, PT, PT, PT, PT, 0x80, 0x8 ;  /* 0x000000000008781c */ /* 0x000fe20003f4f070 */
[----:B------:R-:W-:Y:S01]  /*3b40*/  ULEA UR31, UR30, UR26, 0x3 ;  /* 0x0000001a1e1f7291 */ /* 0x000fe2000f8e18ff */
[----:B------:R-:W-:Y:S02]  /*3b50*/  PRMT R3, RZ, 0x654, R3 ;  /* 0x00000654ff037816 */ /* 0x000fe40000000003 */
[----:B------:R-:W2:Y:S01]  /*3b60*/  LDS.128 R4, [R4+0x180] ;  /* 0x0001800004047984 */ /* 0x000ea20000000c00 */
[----:B-1----:R-:W-:Y:S02]  /*3b70*/  @P0 SHF.L.U32 R2, R8, 0x1f, RZ ;  /* 0x0000001f08020819 */ /* 0x002fe400000006ff */
[----:B------:R-:W-:Y:S01]  /*3b80*/  SHF.L.U32 R0, R11, 0x1f, RZ ;  /* 0x0000001f0b007819 */ /* 0x000fe200000006ff */
[----:B------:R-:W-:Y:S01]  /*3b90*/  @!PT LDS RZ, [RZ] ;  /* 0x00000000fffff984 */ /* 0x000fe20000000800 */
[----:B------:R-:W-:Y:S01]  /*3ba0*/  @!PT LDS RZ, [RZ] ;  /* 0x00000000fffff984 */ /* 0x000fe20000000800 */
[----:B------:R-:W-:Y:S01]  /*3bb0*/  @!PT LDS RZ, [RZ] ;  /* 0x00000000fffff984 */ /* 0x000fe20000000800 */
[----:B------:R-:W-:Y:S01]  /*3bc0*/  @!PT LDS RZ, [RZ] ;  /* 0x00000000fffff984 */ /* 0x000fe20000000800 */
[----:B------:R1:W-:Y:S06]  /*3bd0*/  MEMBAR.ALL.CTA ;  /* 0x0000000000007992 */ /* 0x0003ec0000008000 */
[----:B-1----:R-:W1:Y:S02]  /*3be0*/  FENCE.VIEW.ASYNC.S ;  /* 0x00000000000073c6 */ /* 0x002e640000000000 */
[----:B-1----:R1:W-:Y:S01]  /*3bf0*/  SYNCS.ARRIVE.TRANS64.RED.A1T0 RZ, [R3+URZ], RZ ;  /* 0x000000ff03ff79a7 */ /* 0x0023e200081004ff */
[----:B------:R1:W3:Y:S01]  /*3c00*/  @P0 SYNCS.PHASECHK.TRANS64.TRYWAIT P2, [UR4], R2 ;  /* 0x00000002ff0005a7 */ /* 0x0002e20008041104 */
[----:B------:R-:W-:Y:S01]  /*3c10*/  ULEA.HI UR4, UR30, UR30, URZ, 0x1 ;  /* 0x0000001e1e047291 */ /* 0x000fe2000f8f08ff */
[----:B--2---:R-:W-:-:S03]  /*3c20*/  LOP3.LUT P1, RZ, R6, 0x1, RZ, 0xc0, !PT ;  /* 0x0000000106ff7812 */ /* 0x004fc6000782c0ff */
[----:B------:R-:W-:Y:S02]  /*3c30*/  USHF.L.U32 UR11, UR4, 0x5, URZ ;  /* 0x00000005040b7899 */ /* 0x000fe400080006ff */
[----:B------:R-:W-:Y:S02]  /*3c40*/  ULOP3.LUT UR4, UR4, 0xffe, URZ, 0xc0, !UPT ;  /* 0x00000ffe04047892 */ /* 0x000fe4000f8ec0ff */
[----:B------:R-:W-:Y:S02]  /*3c50*/  ULOP3.LUT UR11, UR11, 0xffffffc0, URZ, 0xc0, !UPT ;  /* 0xffffffc00b0b7892 */ /* 0x000fe4000f8ec0ff */
[----:B------:R-:W-:Y:S02]  /*3c60*/  UIADD3 UR4, UPT, UPT, -UR4, UR30, URZ ;  /* 0x0000001e04047290 */ /* 0x000fe4000fffe1ff */
[----:B------:R-:W-:Y:S01]  /*3c70*/  UIADD3 UR11, UPT, UPT, UR42, UR11, URZ ;  /* 0x0000000b2a0b7290 */ /* 0x000fe2000fffe0ff */
[----:B------:R-:W2:Y:S03]  /*3c80*/  SYNCS.PHASECHK.TRANS64.TRYWAIT P0, [UR31+0x130], R0 ;  /* 0x00013000ff0075a7 */ /* 0x000ea6000800111f */
[----:B------:R-:W-:Y:S01]  /*3c90*/  ULEA UR11, UR4, UR11, 0x14 ;  /* 0x0000000b040b7291 */ /* 0x000fe2000f8ea0ff */
[----:B-123--:R-:W-:Y:S11]  /*3ca0*/  @!P0 BRA `(.L_x_71) ;  /* 0x0000003800a48947 */ /* 0x00eff60003800000 */
.L_x_147:
[----:B------:R-:W-:Y:S01]  /*3cb0*/  IADD3 R10, PT, PT, R10, 0x1, RZ ;  /* 0x000000010a0a7810 */ /* 0x000fe20007ffe0ff */
[----:B------:R-:W-:Y:S06]  /*3cc0*/  BRA.U !UP4, `(.L_x_72) ;  /* 0x000000010cc07547 */ /* 0x000fec000b800000 */
[----:B------:R-:W-:Y:S01]  /*3cd0*/  UPLOP3.LUT UP2, UPT, UPT, UPT, UPT, 0x40, 0x4 ;  /* 0x000000000004789c */ /* 0x000fe20003f4e870 */
[----:B------:R-:W-:Y:S01]  /*3ce0*/  UMOV UR23, UR41 ;  /* 0x0000002900177c82 */ /* 0x000fe20008000000 */
[----:B------:R-:W-:Y:S01]  /*3cf0*/  UMOV UR22, UR40 ;  /* 0x0000002800167c82 */ /* 0x000fe20008000000 */
[----:B------:R-:W-:-:S08]  /*3d00*/  UMOV UR10, UR24 ;  /* 0x00000018000a7c82 */ /* 0x000fd00008000000 */
.L_x_75:
[----:B------:R-:W-:Y:S02]  /*3d10*/  UIADD3 UR23, UPT, UPT, UR23, 0x1, URZ ;  /* 0x0000000117177890 */ /* 0x000fe4000fffe0ff */
[----:B--2---:R-:W-:Y:S02]  /*3d20*/  ULEA UR5, UR10, UR26, 0x3 ;  /* 0x0000001a0a057291 */ /* 0x004fe4000f8e18ff */
[----:B------:R-:W-:Y:S01]  /*3d30*/  UISETP.NE.AND UP3, UPT, UR23, URZ, UPT ;  /* 0x000000ff1700728c */ /* 0x000fe2000bf65270 */
[----:B---3--:R-:W-:Y:S10]  /*3d40*/  @P2 BRA `(.L_x_73) ;  /* 0x00000000000c2947 */ /* 0x008ff40003800000 */
[----:B-1----:R-:W-:Y:S04]  /*3d50*/  SHF.L.U32 R2, R8, 0x1f, RZ ;  /* 0x0000001f08027819 */ /* 0x002fe800000006ff */
[----:B------:R-:W1:Y:S02]  /*3d60*/  SYNCS.PHASECHK.TRANS64.TRYWAIT P0, [UR5], R2 ;  /* 0x00000002ff0075a7 */ /* 0x000e640008001105 */
[----:B-1----:R-:W-:Y:S05]  /*3d70*/  @!P0 BRA `(.L_x_74) ;  /* 0x0000003800888947 */ /* 0x002fea0003800000 */
.L_x_73:
[----:B------:R-:W-:Y:S01]  /*3d80*/  UISETP.NE.AND UP0, UPT, UR22, 0x1, UPT ;  /* 0x000000011600788c */ /* 0x000fe2000bf05270 */
[----:B------:R-:W-:Y:S01]  /*3d90*/  PLOP3.LUT P2, PT, PT, PT, PT, 0x80, 0x8 ;  /* 0x000000000008781c */ /* 0x000fe20003f4f070 */
[----:B------:R-:W-:Y:S02]  /*3da0*/  UIADD3 UR4, UPT, UPT, UR10, 0x1, URZ ;  /* 0x000000010a047890 */ /* 0x000fe4000fffe0ff */
[----:B------:R-:W-:Y:S02]  /*3db0*/  UIADD3 UR25, UPT, UPT, UR5, 0x68, URZ ;  /* 0x0000006805197890 */ /* 0x000fe4000fffe0ff */
[----:B------:R-:W-:Y:S01]  /*3dc0*/  UISETP.NE.AND UP1, UPT, UR4, 0xd, UPT ;  /* 0x0000000d0400788c */ /* 0x000fe2000bf25270 */
[----:B------:R-:W-:Y:S01]  /*3dd0*/  PLOP3.LUT P0, PT, PT, PT, UP0, 0x80, 0x8 ;  /* 0x000000000008781c */ /* 0x000fe20003f0f008 */
[----:B------:R-:W-:Y:S02]  /*3de0*/  UIADD3 UR22, UPT, UPT, UR22, -0x1, URZ ;  /* 0xffffffff16167890 */ /* 0x000fe4000fffe0ff */
[----:B------:R-:W-:Y:S02]  /*3df0*/  USEL UR6, URZ, 0x1, UP1 ;  /* 0x00000001ff067887 */ /* 0x000fe40008800000 */
[----:B------:R-:W-:Y:S01]  /*3e00*/  USEL UR24, UR4, URZ, UP1 ;  /* 0x000000ff04187287 */ /* 0x000fe20008800000 */
[----:B------:R-:W-:Y:S01]  /*3e10*/  UMOV UR7, 0x40004040 ;  /* 0x4000404000077882 */ /* 0x000fe20000000000 */
[----:B------:R-:W-:Y:S02]  /*3e20*/  UMOV UR5, 0x40004040 ;  /* 0x4000404000057882 */ /* 0x000fe40000000000 */
[----:B------:R-:W-:Y:S01]  /*3e30*/  @UP0 ULEA UR4, UR24, UR26, 0x3 ;  /* 0x0000001a18040291 */ /* 0x000fe2000f8e18ff */
[----:B------:R-:W-:Y:S01]  /*3e40*/  LOP3.LUT R8, R8, UR6, RZ, 0x3c, !PT ;  /* 0x0000000608087c12 */ /* 0x000fe2000f8e3cff */
[----:B------:R-:W-:Y:S01]  /*3e50*/  ULEA UR6, UR10, UR29, 0x9 ;  /* 0x0000001d0a067291 */ /* 0x000fe2000f8e48ff */
[----:B------:R-:W-:Y:S02]  /*3e60*/  UMOV UR21, 0x40004040 ;  /* 0x4000404000157882 */ /* 0x000fe40000000000 */
[----:B-1----:R-:W-:Y:S01]  /*3e70*/  @P0 SHF.L.U32 R0, R8, 0x1f, RZ ;  /* 0x0000001f08000819 */ /* 0x002fe200000006ff */
[----:B------:R-:W-:Y:S02]  /*3e80*/  UIADD3 UR20, UPT, UPT, UR6, 0x2, URZ ;  /* 0x0000000206147890 */ /* 0x000fe4000fffe0ff */
[----:B------:R-:W-:Y:S01]  /*3e90*/  UIADD3 UR16, UPT, UPT, UR6, 0x4, URZ ;  /* 0x0000000406107890 */ /* 0x000fe2000fffe0ff */
[----:B------:R2:W3:Y:S01]  /*3ea0*/  @P0 SYNCS.PHASECHK.TRANS64.TRYWAIT P2, [UR4], R0 ;  /* 0x00000000ff0005a7 */ /* 0x0004e20008041104 */
[----:B------:R-:W-:Y:S02]  /*3eb0*/  ULEA UR4, UR10, UR28, 0x9 ;  /* 0x0000001c0a047291 */ /* 0x000fe4000f8e48ff */
[----:B------:R-:W-:Y:S02]  /*3ec0*/  UIADD3 UR12, UPT, UPT, UR6, 0x6, URZ ;  /* 0x00000006060c7890 */ /* 0x000fe4000fffe0ff */
[----:B------:R-:W-:Y:S02]  /*3ed0*/  UIADD3 UR18, UPT, UPT, UR4, 0x2, URZ ;  /* 0x0000000204127890 */ /* 0x000fe4000fffe0ff */
[----:B------:R-:W-:Y:S02]  /*3ee0*/  UIADD3 UR14, UPT, UPT, UR4, 0x4, URZ ;  /* 0x00000004040e7890 */ /* 0x000fe4000fffe0ff */
[----:B------:R-:W-:Y:S01]  /*3ef0*/  UIADD3 UR8, UPT, UPT, UR4, 0x6, URZ ;  /* 0x0000000604087890 */ /* 0x000fe2000fffe0ff */
[----:B------:R2:W-:Y:S01]  /*3f00*/  UTCQMMA gdesc[UR4], gdesc[UR6], tmem[UR11], tmem[UR38], idesc[UR39], UP2 ;  /* 0x00ff2606040075ea */ /* 0x0005e2000900030b */
[----:B------:R-:W-:Y:S01]  /*3f10*/  UPLOP3.LUT UP2, UPT, UPT, UPT, UPT, 0x80, 0x8 ;  /* 0x000000000008789c */ /* 0x000fe20003f4f070 */
[----:B------:R-:W-:Y:S01]  /*3f20*/  UMOV UR19, 0x40004040 ;  /* 0x4000404000137882 */ /* 0x000fe20000000000 */
[----:B------:R-:W-:Y:S01]  /*3f30*/  UMOV UR17, 0x40004040 ;  /* 0x4000404000117882 */ /* 0x000fe20000000000 */
[----:B------:R2:W-:Y:S01]  /*3f40*/  UTCQMMA gdesc[UR18], gdesc[UR20], tmem[UR11], tmem[UR36], idesc[UR37], UPT ;  /* 0x00ff2414120075ea */ /* 0x0005e2000b80030b */
[----:B------:R-:W-:Y:S01]  /*3f50*/  UMOV UR15, 0x40004040 ;  /* 0x40004040000f7882 */ /* 0x000fe20000000000 */
[----:B------:R-:W-:Y:S01]  /*3f60*/  UMOV UR13, 0x40004040 ;  /* 0x40004040000d7882 */ /* 0x000fe20000000000 */
[----:B------:R-:W-:Y:S01]  /*3f70*/  UMOV UR9, 0x40004040 ;  /* 0x4000404000097882 */ /* 0x000fe20000000000 */
[----:B------:R2:W-:Y:S01]  /*3f80*/  UTCQMMA gdesc[UR14], gdesc[UR16], tmem[UR11], tmem[UR34], idesc[UR35], UPT ;  /* 0x00ff22100e0075ea */ /* 0x0005e2000b80030b */
[----:B------:R2:W-:Y:S01]  /*3f90*/  UTCQMMA gdesc[UR8], gdesc[UR12], tmem[UR11], tmem[UR32], idesc[UR33], UPT ;  /* 0x00ff200c080075ea */ /* 0x0005e2000b80030b */
[----:B------:R2:W-:Y:S01]  /*3fa0*/  UTCBAR.MULTICAST [UR25], URZ, UR27 ;  /* 0x000000ff190073e9 */ /* 0x0005e2000800081b */
[----:B------:R-:W-:Y:S01]  /*3fb0*/  UMOV UR10, UR24 ;  /* 0x00000018000a7c82 */ /* 0x000fe20008000000 */
[----:B------:R-:W-:Y:S05]  /*3fc0*/  BRA.U UP3, `(.L_x_75) ;  /* 0xfffffffd03507547 */ /* 0x000fea000b83ffff */
.L_x_72:
[----:B--2---:R-:W-:Y:S01]  /*3fd0*/  UIADD3 UR4, UPT, UPT, UR30, 0x1, URZ ;  /* 0x000000011e047890 */ /* 0x004fe2000fffe0ff */
[C---:B------:R-:W-:Y:S01]  /*3fe0*/  ISETP.NE.AND P0, PT, R10.reuse, 0x2, PT ;  /* 0x000000020a00780c */ /* 0x040fe20003f05270 */
[----:B------:R-:W-:Y:S02]  /*3ff0*/  UIADD3 UR5, UPT, UPT, UR31, 0x110, URZ ;  /* 0x000001101f057890 */ /* 0x000fe4000fffe0ff */
[----:B------:R-:W-:Y:S01]  /*4000*/  UISETP.NE.AND UP0, UPT, UR4, 0x4, UPT ;  /* 0x000000040400788c */ /* 0x000fe2000bf05270 */
[----:B-1----:R-:W-:Y:S02]  /*4010*/  SEL R0, RZ, 0x1, P0 ;  /* 0x00000001ff007807 */ /* 0x002fe40000000000 */
[----:B------:R-:W-:Y:S01]  /*4020*/  SEL R10, R10, RZ, P0 ;  /* 0x000000ff0a0a7207 */ /* 0x000fe20000000000 */
[----:B------:R-:W-:Y:S01]  /*4030*/  USEL UR6, URZ, 0x1, UP0 ;  /* 0x00000001ff067887 */ /* 0x000fe20008000000 */
[----:B------:R-:W-:Y:S01]  /*4040*/  LOP3.LUT R9, R9, R0, RZ, 0x3c, !PT ;  /* 0x0000000009097212 */ /* 0x000fe200078e3cff */
[----:B------:R-:W-:Y:S01]  /*4050*/  USEL UR30, UR4, URZ, UP0 ;  /* 0x000000ff041e7287 */ /* 0x000fe20008000000 */
[----:B------:R1:W-:Y:S03]  /*4060*/  UTCBAR [UR5], URZ ;  /* 0x000000ff050073e9 */ /* 0x0003e600080000ff */
[----:B------:R-:W-:Y:S01]  /*4070*/  LOP3.LUT R11, R11, UR6, RZ, 0x3c, !PT ;  /* 0x000000060b0b7c12 */ /* 0x000fe2000f8e3cff */
[----:B------:R-:W-:Y:S07]  /*4080*/  @P1 BRA `(.L_x_76) ;  /* 0xfffffff800881947 */ /* 0x000fee000383ffff */
[----:B------:R-:W2:Y:S01]  /*4090*/  S2UR UR8, SR_CgaCtaId ;  /* 0x00000000000879c3 */ /* 0x000ea20000008800 */
[----:B------:R-:W-:Y:S01]  /*40a0*/  ELECT P0, URZ, PT ;  /* 0x0000000000ff782f */ /* 0x000fe20003800000 */
[----:B------:R-:W-:Y:S01]  /*40b0*/  IMAD.MOV.U32 R0, RZ, RZ, 0x1 ;  /* 0x00000001ff007424 */ /* 0x000fe200078e00ff */
[----:B------:R-:W-:Y:S01]  /*40c0*/  UIADD3 UR26, UPT, UPT, UR26, 0x130, URZ ;  /* 0x000001301a1a7890 */ /* 0x000fe2000fffe0ff */
[----:B------:R-:W-:Y:S01]  /*40d0*/  SHF.L.U32 R2, R11, 0x1f, RZ ;  /* 0x0000001f0b027819 */ /* 0x000fe200000006ff */
[----:B------:R-:W-:-:S03]  /*40e0*/  UMOV UR4, 0x40 ;  /* 0x0000004000047882 */ /* 0x000fc60000000000 */
[----:B------:R-:W-:Y:S01]  /*40f0*/  UVIRTCOUNT.DEALLOC.SMPOOL 0x80 ;  /* 0x000000800000784c */ /* 0x000fe20000000000 */
[----:B--2---:R-:W-:Y:S02]  /*4100*/  ULEA UR8, UR8, UR4, 0x18 ;  /* 0x0000000408087291 */ /* 0x004fe4000f8ec0ff */
[----:B------:R-:W-:-:S07]  /*4110*/  ULEA UR4, UR30, UR26, 0x3 ;  /* 0x0000001a1e047291 */ /* 0x000fce000f8e18ff */
[----:B------:R2:W-:Y:S02]  /*4120*/  @P0 STS.U8 [UR8+0x1c], R0 ;  /* 0x00001c00ff000988 */ /* 0x0005e40008000008 */
[----:B------:R-:W4:Y:S02]  /*4130*/  SYNCS.PHASECHK.TRANS64.TRYWAIT P0, [UR4], R2 ;  /* 0x00000002ff0075a7 */ /* 0x000f240008001104 */
[----:B--2-4-:R-:W-:Y:S05]  /*4140*/  @!P0 BRA `(.L_x_77) ;  /* 0x0000003400ac8947 */ /* 0x014fea0003800000 */
.L_x_150:
[----:B------:R-:W-:-:S04]  /*4150*/  UIADD3 UR4, UPT, UPT, UR30, 0x1, URZ ;  /* 0x000000011e047890 */ /* 0x000fc8000fffe0ff */
[----:B------:R-:W-:-:S04]  /*4160*/  UISETP.NE.AND UP0, UPT, UR4, 0x4, UPT ;  /* 0x000000040400788c */ /* 0x000fc8000bf05270 */
[----:B------:R-:W-:Y:S02]  /*4170*/  USEL UR6, URZ, 0x1, UP0 ;  /* 0x00000001ff067887 */ /* 0x000fe40008000000 */
[----:B------:R-:W-:-:S04]  /*4180*/  USEL UR4, UR4, URZ, UP0 ;  /* 0x000000ff04047287 */ /* 0x000fc80008000000 */
[----:B-1----:R-:W-:Y:S01]  /*4190*/  ULEA UR5, UR4, UR26, 0x3 ;  /* 0x0000001a04057291 */ /* 0x002fe2000f8e18ff */
[----:B--2---:R-:W-:-:S04]  /*41a0*/  LOP3.LUT R2, R11, UR6, RZ, 0x3c, !PT ;  /* 0x000000060b027c12 */ /* 0x004fc8000f8e3cff */
[----:B------:R-:W-:-:S04]  /*41b0*/  SHF.L.U32 R3, R2, 0x1f, RZ ;  /* 0x0000001f02037819 */ /* 0x000fc800000006ff */
[----:B------:R-:W1:Y:S02]  /*41c0*/  SYNCS.PHASECHK.TRANS64.TRYWAIT P0, [UR5], R3 ;  /* 0x00000003ff0075a7 */ /* 0x000e640008001105 */
[----:B-1----:R-:W-:Y:S05]  /*41d0*/  @!P0 BRA `(.L_x_78) ;  /* 0x0000003400a08947 */ /* 0x002fea0003800000 */
.L_x_152:
        /* <DEDUP_REMOVED lines=9> */
.L_x_154:
[----:B------:R-:W-:-:S04]  /*4270*/  UIADD3 UR4, UPT, UPT, UR4, 0x1, URZ ;  /* 0x0000000104047890 */ /* 0x000fc8000fffe0ff */
[----:B------:R-:W-:-:S04]  /*4280*/  UISETP.NE.AND UP0, UPT, UR4, 0x4, UPT ;  /* 0x000000040400788c */ /* 0x000fc8000bf05270 */
[----:B------:R-:W-:Y:S02]  /*4290*/  USEL UR5, URZ, 0x1, UP0 ;  /* 0x00000001ff057887 */ /* 0x000fe40008000000 */
[----:B------:R-:W-:-:S04]  /*42a0*/  USEL UR4, UR4, URZ, UP0 ;  /* 0x000000ff04047287 */ /* 0x000fc80008000000 */
[----:B------:R-:W-:Y:S01]  /*42b0*/  ULEA UR4, UR4, UR26, 0x3 ;  /* 0x0000001a04047291 */ /* 0x000fe2000f8e18ff */
[----:B------:R-:W-:-:S04]  /*42c0*/  LOP3.LUT R2, R2, UR5, RZ, 0x3c, !PT ;  /* 0x0000000502027c12 */ /* 0x000fc8000f8e3cff */
[----:B------:R-:W-:-:S04]  /*42d0*/  SHF.L.U32 R2, R2, 0x1f, RZ ;  /* 0x0000001f02027819 */ /* 0x000fc800000006ff */
[----:B------:R-:W2:Y:S02]  /*42e0*/  SYNCS.PHASECHK.TRANS64.TRYWAIT P0, [UR4], R2 ;  /* 0x00000002ff0075a7 */ /* 0x000ea40008001104 */
[----:B--2---:R-:W-:Y:S05]  /*42f0*/  @!P0 BRA `(.L_x_80) ;  /* 0x0000003400888947 */ /* 0x004fea0003800000 */
.L_x_156:
[----:B------:R-:W-:Y:S01]  /*4300*/  NOP ;  /* 0x0000000000007918 */ /* 0x000fe20000000000 */
[----:B-1----:R-:W1:Y:S01]  /*4310*/  LDS R0, [UR8+0x14] ;  /* 0x00001408ff007984 */ /* 0x002e620008000800 */
[----:B------:R-:W-:Y:S01]  /*4320*/  ULOP3.LUT UR4, UR42, 0xffff, URZ, 0xc0, !UPT ;  /* 0x0000ffff2a047892 */ /* 0x000fe2000f8ec0ff */
[----:B------:R-:W-:Y:S01]  /*4330*/  UMOV UR5, 0xffff ;  /* 0x0000ffff00057882 */ /* 0x000fe20000000000 */
[----:B------:R-:W-:Y:S02]  /*4340*/  UMOV UR6, 0x1 ;  /* 0x0000000100067882 */ /* 0x000fe40000000000 */
[----:B------:R-:W-:-:S04]  /*4350*/  USHF.R.U32.HI UR4, URZ, 0x5, UR4 ;  /* 0x00000005ff047899 */ /* 0x000fc80008011604 */
[----:B------:R-:W-:Y:S02]  /*4360*/  USHF.L.U32 UR5, UR5, UR4, URZ ;  /* 0x0000000405057299 */ /* 0x000fe400080006ff */
[----:B------:R-:W-:-:S04]  /*4370*/  USHF.L.U32 UR4, UR6, UR4, URZ ;  /* 0x0000000406047299 */ /* 0x000fc800080006ff */
[----:B-1----:R-:W-:-:S04]  /*4380*/  LOP3.LUT R0, R0, UR5, RZ, 0xc0, !PT ;  /* 0x0000000500007c12 */ /* 0x002fc8000f8ec0ff */
[----:B------:R-:W-:-:S13]  /*4390*/  ISETP.NE.AND P0, PT, R0, UR5, PT ;  /* 0x0000000500007c0c */ /* 0x000fda000bf05270 */
[----:B------:R-:W-:Y:S05]  /*43a0*/  @P0 BRA `(.L_x_81) ;  /* 0x0000000000580947 */ /* 0x000fea0003800000 */
[----:B------:R-:W1:Y:S02]  /*43b0*/  LDS R0, [UR8+0x18] ;  /* 0x00001808ff007984 */ /* 0x000e640008000800 */
[----:B-1----:R-:W-:-:S04]  /*43c0*/  LOP3.LUT R0, R0, UR4, RZ, 0xc0, !PT ;  /* 0x0000000400007c12 */ /* 0x002fc8000f8ec0ff */
[----:B------:R-:W-:-:S13]  /*43d0*/  ISETP.NE.AND P0, PT, R0, UR4, PT ;  /* 0x0000000400007c0c */ /* 0x000fda000bf05270 */
[----:B------:R-:W-:Y:S05]  /*43e0*/  @P0 BRA `(.L_x_82) ;  /* 0x00000000003c0947 */ /* 0x000fea0003800000 */
[----:B------:R-:W1:Y:S01]  /*43f0*/  S2R R2, SR_LANEID ;  /* 0x0000000000027919 */ /* 0x000e620000000000 */
[----:B------:R-:W-:-:S06]  /*4400*/  ULOP3.LUT UR5, URZ, UR5, URZ, 0x33, !UPT ;  /* 0x00000005ff057292 */ /* 0x000fcc000f8e33ff */
[----:B------:R-:W-:-:S04]  /*4410*/  IMAD.U32 R0, RZ, RZ, UR5 ;  /* 0x00000005ff007e24 */ /* 0x000fc8000f8e00ff */
[----:B------:R2:W4:Y:S02]  /*4420*/  REDUX UR7, R0 ;  /* 0x00000000000773c4 */ /* 0x0005240000000000 */
[----:B------:R1:W-:Y:S01]  /*4430*/  UTCATOMSWS.AND URZ, UR5 ;  /* 0x0000000500ff79e3 */ /* 0x0003e20008000000 */
[----:B--2---:R-:W-:Y:S01]  /*4440*/  LOP3.LUT R0, RZ, UR4, RZ, 0x33, !PT ;  /* 0x00000004ff007c12 */ /* 0x004fe2000f8e33ff */
[----:B------:R-:W-:Y:S02]  /*4450*/  VOTEU.ANY UR4, UPT, PT ;  /* 0x0000000000047886 */ /* 0x000fe400038e0100 */
[----:B------:R-:W-:Y:S02]  /*4460*/  UFLO.U32 UR4, UR4 ;  /* 0x00000004000472bd */ /* 0x000fe400080e0000 */
[----:B------:R-:W2:Y:S04]  /*4470*/  REDUX UR6, R0 ;  /* 0x00000000000673c4 */ /* 0x000ea80000000000 */
[----:B-1----:R-:W-:-:S02]  /*4480*/  ISETP.EQ.U32.AND P0, PT, R2, UR4, PT ;  /* 0x0000000402007c0c */ /* 0x002fc4000bf02070 */
[----:B----4-:R-:W-:-:S11]  /*4490*/  MOV R2, UR7 ;  /* 0x0000000700027c02 */ /* 0x010fd60008000f00 */
[----:B------:R1:W-:Y:S01]  /*44a0*/  @P0 ATOMS.AND RZ, [UR8+0x14], R2 ;  /* 0x00001402ffff098c */ /* 0x0003e2000a800008 */
[----:B--2---:R-:W-:-:S05]  /*44b0*/  IMAD.U32 R0, RZ, RZ, UR6 ;  /* 0x00000006ff007e24 */ /* 0x004fca000f8e00ff */
[----:B------:R1:W-:Y:S01]  /*44c0*/  @P0 ATOMS.AND RZ, [UR8+0x18], R0 ;  /* 0x00001800ffff098c */ /* 0x0003e2000a800008 */
[----:B------:R-:W-:Y:S05]  /*44d0*/  BRA `(.L_x_83) ;  /* 0x0000000000147947 */ /* 0x000fea0003800000 */
.L_x_82:
[----:B------:R-:W-:Y:S02]  /*44e0*/  MOV R2, 0x4500 ;  /* 0x0000450000027802 */ /* 0x000fe40000000f00 */
[----:B---3-5:R-:W-:Y:S05]  /*44f0*/  CALL.REL.NOINC `($__internal_0_$__cuda_sm10x_tcgen05_guardrail_trap_col_being_dealloced_not_returned_by_alloc) ;  /* 0x0000003400a47944 */ /* 0x028fea0003c00000 */
[----:B------:R-:W-:Y:S05]  /*4500*/  BRA `(.L_x_83) ;  /* 0x0000000000087947 */ /* 0x000fea0003800000 */
.L_x_81:
[----:B------:R-:W-:Y:S02]  /*4510*/  MOV R2, 0x4530 ;  /* 0x0000453000027802 */ /* 0x000fe40000000f00 */
[----:B---3-5:R-:W-:Y:S05]  /*4520*/  CALL.REL.NOINC `($__internal_2_$__cuda_sm10x_tcgen05_guardrail_trap_unallocated_columns_being_dealloced) ;  /* 0x0000003400b07944 */ /* 0x028fea0003c00000 */
.L_x_83:
[----:B------:R-:W-:Y:S01]  /*4530*/  NOP ;  /* 0x0000000000007918 */ /* 0x000fe20000000000 */
[----:B------:R-:W-:Y:S05]  /*4540*/  EXIT ;  /* 0x000000000000794d */ /* 0x000fea0003800000 */
.L_x_65:
[----:B------:R-:W-:-:S09]  /*4550*/  UISETP.NE.OR UP0, UPT, UR22, 0x3, !UP3 ;  /* 0x000000031600788c */ /* 0x000fd2000df05670 */
[----:B------:R-:W-:Y:S05]  /*4560*/  BRA.U UP0, `(.L_x_84) ;  /* 0x0000000d00087547 */ /* 0x000fea000b800000 */
[----:B------:R-:W2:Y:S01]  /*4570*/  LDCU UR26, c[0x0][0x370] ;  /* 0x00006e00ff1a77ac */ /* 0x000ea20008000800 */
[----:B------:R-:W3:Y:S01]  /*4580*/  LDC.64 R16, c[0x0][0x348] ;  /* 0x0000d200ff107b82 */ /* 0x000ee20000000a00 */
[----:B------:R-:W-:Y:S02]  /*4590*/  HFMA2 R13, -RZ, RZ, 0, 0 ;  /* 0x00000000ff0d7431 */ /* 0x000fe400000001ff */
[----:B------:R-:W-:Y:S01]  /*45a0*/  IMAD.MOV.U32 R15, RZ, RZ, 0x1 ;  /* 0x00000001ff0f7424 */ /* 0x000fe200078e00ff */
[----:B------:R-:W2:Y:S01]  /*45b0*/  LDCU.128 UR28, c[0x0][0xb10] ;  /* 0x00016200ff1c77ac */ /* 0x000ea20008000c00 */
[----:B------:R-:W-:Y:S01]  /*45c0*/  IMAD.MOV.U32 R14, RZ, RZ, RZ ;  /* 0x000000ffff0e7224 */ /* 0x000fe200078e00ff */
[----:B------:R-:W-:Y:S01]  /*45d0*/  MOV R12, 0x1000 ;  /* 0x00001000000c7802 */ /* 0x000fe20000000f00 */
[----:B------:R-:W4:Y:S01]  /*45e0*/  LDCU UR25, c[0x0][0x374] ;  /* 0x00006e80ff1977ac */ /* 0x000f220008000800 */
[----:B------:R-:W1:Y:S01]  /*45f0*/  LDC.64 R2, c[0x0][0x888] ;  /* 0x00022200ff027b82 */ /* 0x000e620000000a00 */
[----:B------:R-:W4:Y:S01]  /*4600*/  LDCU UR16, c[0x0][0xb0c] ;  /* 0x00016180ff1077ac */ /* 0x000f220008000800 */
[----:B------:R-:W3:Y:S06]  /*4610*/  LDCU UR35, c[0x0][0xb20] ;  /* 0x00016400ff2377ac */ /* 0x000eec0008000800 */
[----:B------:R-:W1:Y:S01]  /*4620*/  LDC.64 R4, c[0x0][0x890] ;  /* 0x00022400ff047b82 */ /* 0x000e620000000a00 */
[----:B------:R-:W3:Y:S01]  /*4630*/  LDCU UR4, c[0x0][0xb30] ;  /* 0x00016600ff0477ac */ /* 0x000ee20008000800 */
[----:B------:R-:W-:Y:S01]  /*4640*/  UMOV UR17, 0x400 ;  /* 0x0000040000117882 */ /* 0x000fe20000000000 */
[----:B--2---:R-:W-:-:S02]  /*4650*/  UIMAD.WIDE.U32 UR32, UR26, UR28, URZ ;  /* 0x0000001c1a2072a5 */ /* 0x004fc4000f8e00ff */
[----:B----4-:R-:W-:Y:S02]  /*4660*/  UIMAD.WIDE.U32 UR6, UR25, UR31, URZ ;  /* 0x0000001f190672a5 */ /* 0x010fe4000f8e00ff */
[----:B------:R-:W-:Y:S02]  /*4670*/  ULEA UR17, UR48, UR17, 0x18 ;  /* 0x0000001130117291 */ /* 0x000fe4000f8ec0ff */
[----:B------:R-:W-:Y:S02]  /*4680*/  UPLOP3.LUT UP3, UPT, UPT, UPT, UPT, 0x40, 0x4 ;  /* 0x000000000004789c */ /* 0x000fe40003f6e870 */
[----:B------:R-:W-:Y:S01]  /*4690*/  UIADD3 UR5, UPT, UPT, UR17, 0xd0, URZ ;  /* 0x000000d011057890 */ /* 0x000fe2000fffe0ff */
[----:B------:R-:W-:Y:S01]  /*46a0*/  UMOV UR32, UR33 ;  /* 0x0000002100207c82 */ /* 0x000fe20008000000 */
[----:B------:R-:W-:Y:S01]  /*46b0*/  UMOV UR27, UR7 ;  /* 0x00000007001b7c82 */ /* 0x000fe20008000000 */
[----:B------:R-:W-:Y:S02]  /*46c0*/  UISETP.GE.AND UP0, UPT, UR40, 0x1, UPT ;  /* 0x000000012800788c */ /* 0x000fe4000bf06270 */
[----:B------:R-:W-:Y:S01]  /*46d0*/  UISETP.NE.AND UP4, UPT, UR40, 0x1, UPT ;  /* 0x000000012800788c */ /* 0x000fe2000bf85270 */
[----:B------:R-:W2:Y:S01]  /*46e0*/  LDCU.64 UR14, c[0x0][0xb28] ;  /* 0x00016500ff0e77ac */ /* 0x000ea20008000a00 */
[----:B------:R-:W-:-:S02]  /*46f0*/  UISETP.NE.AND UP6, UPT, UR16, 0x1, UPT ;  /* 0x000000011000788c */ /* 0x000fc4000bfc5270 */
[----:B------:R-:W-:Y:S02]  /*4700*/  UISETP.NE.AND UP5, UPT, UR30, 0x1, UPT ;  /* 0x000000011e00788c */ /* 0x000fe4000bfa5270 */
[----:B------:R-:W-:Y:S02]  /*4710*/  UPRMT UR48, UR48, 0x654, UR5 ;  /* 0x0000065430307896 */ /* 0x000fe40008000005 */
[----:B------:R-:W-:Y:S02]  /*4720*/  USHF.R.U32.HI UR32, URZ, UR29, UR32 ;  /* 0x0000001dff207299 */ /* 0x000fe40008011620 */
[----:B---3--:R-:W-:Y:S02]  /*4730*/  USHF.R.U32.HI UR27, URZ, UR35, UR27 ;  /* 0x00000023ff1b7299 */ /* 0x008fe4000801161b */
[----:B------:R-:W-:-:S11]  /*4740*/  UISETP.NE.AND UP2, UPT, UR4, 0x1, UPT ;  /* 0x000000010400788c */ /* 0x000fd6000bf45270 */
.L_x_92:
[C---:B------:R-:W-:Y:S02]  /*4750*/  LEA R7, R14.reuse, UR17, 0x3 ;  /* 0x000000110e077c11 */ /* 0x040fe4000f8e18ff */
[----:B------:R-:W-:Y:S02]  /*4760*/  SHF.L.U32 R0, R13, 0x1f, RZ ;  /* 0x0000001f0d007819 */ /* 0x000fe400000006ff */
[----:B------:R-:W-:Y:S02]  /*4770*/  LEA R8, R14, UR17, 0x4 ;  /* 0x000000110e087c11 */ /* 0x000fe4000f8e20ff */
[----:B---3--:R-:W3:Y:S02]  /*4780*/  SYNCS.PHASECHK.TRANS64.TRYWAIT P0, [R7+URZ+0xf0], R0 ;  /* 0x0000f000070075a7 */ /* 0x008ee400080011ff */
[----:B---3--:R-:W-:Y:S05]  /*4790*/  @!P0 BRA `(.L_x_85) ;  /* 0x0000003000788947 */ /* 0x008fea0003800000 */
.L_x_157:
[----:B------:R-:W4:Y:S01]  /*47a0*/  LDS.128 R8, [R8+0x180] ;  /* 0x0001800008087984 */ /* 0x000f220000000c00 */
[----:B------:R-:W-:Y:S01]  /*47b0*/  UISETP.GE.AND UP0, UPT, UR40, 0x1, UPT ;  /* 0x000000012800788c */ /* 0x000fe2000bf06270 */
[----:B------:R-:W-:Y:S01]  /*47c0*/  @!PT LDS RZ, [RZ] ;  /* 0x00000000fffff984 */ /* 0x000fe20000000800 */
[----:B------:R-:W-:Y:S01]  /*47d0*/  @!PT LDS RZ, [RZ] ;  /* 0x00000000fffff984 */ /* 0x000fe20000000800 */
[----:B------:R-:W-:Y:S01]  /*47e0*/  @!PT LDS RZ, [RZ] ;  /* 0x00000000fffff984 */ /* 0x000fe20000000800 */
[----:B------:R-:W-:Y:S01]  /*47f0*/  @!PT LDS RZ, [RZ] ;  /* 0x00000000fffff984 */ /* 0x000fe20000000800 */
[----:B------:R1:W-:Y:S06]  /*4800*/  MEMBAR.ALL.CTA ;  /* 0x0000000000007992 */ /* 0x0003ec0000008000 */
[----:B-1----:R-:W1:Y:S01]  /*4810*/  FENCE.VIEW.ASYNC.S ;  /* 0x00000000000073c6 */ /* 0x002e620000000000 */
[----:B----4-:R-:W-:Y:S11]  /*4820*/  LOP3.LUT P0, RZ, R10, 0x1, RZ, 0xc0, !PT ;  /* 0x000000010aff7812 */ /* 0x010ff6000780c0ff */
[----:B------:R-:W-:Y:S02]  /*4830*/  @!UPT UIADD3 URZ, UPT, UPT, URZ, URZ, URZ ;  /* 0x000000fffffff290 */ /* 0x000fe4000fffe0ff */
[----:B-1----:R-:W-:Y:S01]  /*4840*/  VOTEU.ANY UP1, P0 ;  /* 0x0000000000ff7886 */ /* 0x002fe20000020100 */
[----:B------:R-:W-:Y:S11]  /*4850*/  PLOP3.LUT P0, PT, PT, PT, UP1, 0x80, 0x8 ;  /* 0x000000000008781c */ /* 0x000ff60003f0f018 */
[----:B------:R-:W-:Y:S02]  /*4860*/  @!UPT UIADD3 URZ, UPT, UPT, URZ, URZ, URZ ;  /* 0x000000fffffff290 */ /* 0x000fe4000fffe0ff */
[----:B---3--:R-:W-:Y:S02]  /*4870*/  @P0 SHF.R.U32.HI R0, RZ, 0x10, R9 ;  /* 0x00000010ff000819 */ /* 0x008fe40000011609 */
[----:B------:R-:W-:Y:S02]  /*4880*/  @P0 MOV R6, R8 ;  /* 0x0000000800060202 */ /* 0x000fe40000000f00 */
[----:B------:R-:W-:Y:S01]  /*4890*/  @P0 R2UR UR4, R0 ;  /* 0x00000000000402ca */ /* 0x000fe200000e0000 */
[----:B------:R-:W-:Y:S01]  /*48a0*/  VIADD R0, R7, 0x100 ;  /* 0x0000010007007836 */ /* 0x000fe20000000000 */
[----:B------:R-:W-:Y:S02]  /*48b0*/  @P0 LOP3.LUT R8, R9, 0xffff, RZ, 0xc0, !PT ;  /* 0x0000ffff09080812 */ /* 0x000fe400078ec0ff */
[----:B------:R-:W-:Y:S02]  /*48c0*/  @P0 R2UR UR6, R6 ;  /* 0x00000000060602ca */ /* 0x000fe400000e0000 */
[----:B------:R-:W-:Y:S02]  /*48d0*/  PRMT R0, RZ, 0x654, R0 ;  /* 0x00000654ff007816 */ /* 0x000fe40000000000 */
[----:B------:R-:W-:Y:S02]  /*48e0*/  @P0 R2UR UR5, R8 ;  /* 0x00000000080502ca */ /* 0x000fe400000e0000 */
[----:B------:R1:W-:Y:S03]  /*48f0*/  SYNCS.ARRIVE.TRANS64.RED.A1T0 RZ, [R0+URZ], RZ ;  /* 0x000000ff00ff79a7 */ /* 0x0003e600081004ff */
[----:B------:R-:W-:Y:S04]  /*4900*/  @UP1 UMOV UR24, UR4 ;  /* 0x0000000400181c82 */ /* 0x000fe80008000000 */
[----:B------:R-:W-:Y:S04]  /*4910*/  @UP1 UMOV UR13, UR6 ;  /* 0x00000006000d1c82 */ /* 0x000fe80008000000 */
[----:B------:R-:W-:Y:S01]  /*4920*/  @UP1 UMOV UR7, UR5 ;  /* 0x0000000500071c82 */ /* 0x000fe20008000000 */
[----:B------:R-:W-:Y:S05]  /*4930*/  BRA.U !UP0, `(.L_x_86) ;  /* 0x0000000108a47547 */ /* 0x000fea000b800000 */
[----:B------:R-:W-:Y:S02]  /*4940*/  UIMAD.WIDE.U32 UR10, UR7, UR31, URZ ;  /* 0x0000001f070a72a5 */ /* 0x000fe4000f8e00ff */
[----:B------:R-:W-:Y:S02]  /*4950*/  UIMAD.WIDE.U32 UR18, UR13, UR28, URZ ;  /* 0x0000001c0d1272a5 */ /* 0x000fe4000f8e00ff */
[----:B------:R-:W-:Y:S02]  /*4960*/  USEL UR4, UR25, UR27, !UP5 ;  /* 0x0000001b19047287 */ /* 0x000fe4000e800000 */
[----:B------:R-:W-:Y:S02]  /*4970*/  USEL UR8, UR26, UR32, !UP6 ;  /* 0x000000201a087287 */ /* 0x000fe4000f000000 */
[----:B--2---:R-:W-:Y:S02]  /*4980*/  UIMAD.WIDE.U32 UR20, UR4, UR14, URZ ;  /* 0x0000000e041472a5 */ /* 0x004fe4000f8e00ff */
[----:B------:R-:W-:Y:S01]  /*4990*/  UIMAD.WIDE.U32 UR22, UR8, UR14, URZ ;  /* 0x0000000e081672a5 */ /* 0x000fe2000f8e00ff */
[----:B------:R-:W-:Y:S02]  /*49a0*/  UMOV UR5, UR11 ;  /* 0x0000000b00057c82 */ /* 0x000fe40008000000 */
[----:B------:R-:W-:Y:S03]  /*49b0*/  USHF.R.U32.HI UR6, URZ, UR35, UR5 ;  /* 0x00000023ff067299 */ /* 0x000fe60008011605 */
[----:B------:R-:W-:Y:S01]  /*49c0*/  UMOV UR5, UR19 ;  /* 0x0000001300057c82 */ /* 0x000fe20008000000 */
[----:B------:R-:W-:Y:S02]  /*49d0*/  USEL UR6, UR7, UR6, !UP5 ;  /* 0x0000000607067287 */ /* 0x000fe4000e800000 */
[----:B------:R-:W-:Y:S02]  /*49e0*/  USHF.R.U32.HI UR9, URZ, UR29, UR5 ;  /* 0x0000001dff097299 */ /* 0x000fe40008011605 */
[----:B------:R-:W-:Y:S01]  /*49f0*/  UIMAD.WIDE.U32 UR10, UR6, UR14, URZ ;  /* 0x0000000e060a72a5 */ /* 0x000fe2000f8e00ff */
[----:B------:R-:W-:Y:S02]  /*4a00*/  UMOV UR5, UR21 ;  /* 0x0000001500057c82 */ /* 0x000fe40008000000 */
[----:B------:R-:W-:Y:S03]  /*4a10*/  @UP4 USHF.R.U32.HI UR4, URZ, UR15, UR5 ;  /* 0x0000000fff044299 */ /* 0x000fe60008011605 */
[----:B------:R-:W-:Y:S01]  /*4a20*/  UMOV UR5, UR23 ;  /* 0x0000001700057c82 */ /* 0x000fe20008000000 */
[----:B------:R-:W-:Y:S02]  /*4a30*/  UIMAD UR4, UR40, UR4, URZ ;  /* 0x00000004280472a4 */ /* 0x000fe4000f8e02ff */
[----:B------:R-:W-:Y:S02]  /*4a40*/  @UP4 USHF.R.U32.HI UR8, URZ, UR15, UR5 ;  /* 0x0000000fff084299 */ /* 0x000fe40008011605 */
[----:B------:R-:W-:Y:S02]  /*4a50*/  USEL UR5, UR13, UR9, !UP6 ;  /* 0x000000090d057287 */ /* 0x000fe4000f000000 */
[----:B------:R-:W-:Y:S02]  /*4a60*/  UIMAD UR9, UR40, UR8, URZ ;  /* 0x00000008280972a4 */ /* 0x000fe4000f8e02ff */
[----:B------:R-:W-:Y:S03]  /*4a70*/  UISETP.GE.AND UP0, UPT, UR6, UR4, UPT ;  /* 0x000000040600728c */ /* 0x000fe6000bf06270 */
[----:B------:R-:W-:Y:S01]  /*4a80*/  UMOV UR4, UR11 ;  /* 0x0000000b00047c82 */ /* 0x000fe20008000000 */
[----:B------:R-:W-:Y:S02]  /*4a90*/  UISETP.GE.OR UP0, UPT, UR5, UR9, UP0 ;  /* 0x000000090500728c */ /* 0x000fe40008706670 */
[----:B------:R-:W-:Y:S02]  /*4aa0*/  USHF.R.U32.HI UR4, URZ, UR15, UR4 ;  /* 0x0000000fff047299 */ /* 0x000fe40008011604 */
[----:B------:R-:W-:Y:S02]  /*4ab0*/  UIMAD.WIDE.U32 UR10, UR5, UR14, URZ ;  /* 0x0000000e050a72a5 */ /* 0x000fe4000f8e00ff */
[----:B------:R-:W-:Y:S04]  /*4ac0*/  USEL UR12, UR6, UR4, !UP4 ;  /* 0x00000004060c7287 */ /* 0x000fe8000e000000 */
[----:B------:R-:W-:Y:S01]  /*4ad0*/  UIADD3 UR9, UPT, UPT, -UR12, URZ, URZ ;  /* 0x000000ff0c097290 */ /* 0x000fe2000fffe1ff */
[----:B------:R-:W-:Y:S02]  /*4ae0*/  @!UP0 UMOV UR4, UR11 ;  /* 0x0000000b00048c82 */ /* 0x000fe40008000000 */
[----:B------:R-:W-:Y:S02]  /*4af0*/  @!UP0 USHF.R.U32.HI UR4, URZ, UR15, UR4 ;  /* 0x0000000fff048299 */ /* 0x000fe40008011604 */
[----:B------:R-:W-:Y:S02]  /*4b00*/  UIMAD UR9, UR40, UR9, UR6 ;  /* 0x00000009280972a4 */ /* 0x000fe4000f8e0206 */
[----:B------:R-:W-:Y:S04]  /*4b10*/  @!UP0 USEL UR4, UR5, UR4, !UP4 ;  /* 0x0000000405048287 */ /* 0x000fe8000e000000 */
[----:B------:R-:W-:Y:S02]  /*4b20*/  @!UP0 UIMAD UR9, UR8, UR9, UR4 ;  /* 0x00000009080982a4 */ /* 0x000fe4000f8e0204 */
[----:B------:R-:W-:Y:S02]  /*4b30*/  @!UP0 UIADD3 UR10, UPT, UPT, UR12, -UR4, URZ ;  /* 0x800000040c0a8290 */ /* 0x000fe4000fffe0ff */
[----:B------:R-:W-:Y:S02]  /*4b40*/  UIADD3 UR4, UPT, UPT, -UR5, URZ, URZ ;  /* 0x000000ff05047290 */ /* 0x000fe4000fffe1ff */
[----:B------:R-:W-:Y:S02]  /*4b50*/  UIADD3 UR8, UPT, UPT, -UR6, URZ, URZ ;  /* 0x000000ff06087290 */ /* 0x000fe4000fffe1ff */
[----:B------:R-:W-:Y:S02]  /*4b60*/  @!UP0 UIMAD UR6, UR10, UR40, UR5 ;  /* 0x000000280a0682a4 */ /* 0x000fe4000f8e0205 */
[----:B------:R-:W-:Y:S02]  /*4b70*/  UIMAD UR13, UR16, UR4, UR13 ;  /* 0x00000004100d72a4 */ /* 0x000fe4000f8e020d */
[----:B------:R-:W-:Y:S01]  /*4b80*/  UIMAD UR7, UR30, UR8, UR7 ;  /* 0x000000081e0772a4 */ /* 0x000fe2000f8e0207 */
[----:B------:R-:W-:Y:S02]  /*4b90*/  @!UP0 UMOV UR5, UR9 ;  /* 0x0000000900058c82 */ /* 0x000fe40008000000 */
[----:B------:R-:W-:Y:S02]  /*4ba0*/  UIMAD UR13, UR5, UR16, UR13 ;  /* 0x00000010050d72a4 */ /* 0x000fe4000f8e020d */
[----:B------:R-:W-:Y:S11]  /*4bb0*/  UIMAD UR7, UR6, UR30, UR7 ;  /* 0x0000001e060772a4 */ /* 0x000ff6000f8e0207 */
[----:B------:R-:W-:Y:S01]  /*4bc0*/  @!UPT UIADD3 URZ, UPT, UPT, URZ, URZ, URZ ;  /* 0x000000fffffff290 */ /* 0x000fe2000fffe0ff */
.L_x_86:
[----:B------:R-:W3:Y:S01]  /*4bd0*/  @!UP2 LDCU.128 UR20, c[0x0][0xb10] ;  /* 0x00016200ff14a7ac */ /* 0x000ee20008000c00 */
[C---:B------:R-:W-:Y:S02]  /*4be0*/  ISETP.NE.U32.AND P1, PT, R4.reuse, RZ, PT ;  /* 0x000000ff0400720c */ /* 0x040fe40003f25070 */
[----:B------:R-:W-:Y:S02]  /*4bf0*/  ISETP.NE.U32.AND P0, PT, R4, RZ, PT ;  /* 0x000000ff0400720c */ /* 0x000fe40003f05070 */
[C---:B------:R-:W-:Y:S02]  /*4c00*/  ISETP.NE.AND.EX P1, PT, R5.reuse, RZ, PT, P1 ;  /* 0x000000ff0500720c */ /* 0x040fe40003f25310 */
[----:B------:R-:W-:Y:S01]  /*4c10*/  ISETP.NE.AND.EX P0, PT, R5, RZ, PT, P0 ;  /* 0x000000ff0500720c */ /* 0x000fe20003f05300 */
[----:B------:R-:W4:Y:S01]  /*4c20*/  @!UP2 LDCU UR5, c[0x0][0xb0c] ;  /* 0x00016180ff05a7ac */ /* 0x000f220008000800 */
[----:B------:R-:W-:Y:S01]  /*4c30*/  SHF.L.U32 R6, R15, 0x1f, RZ ;  /* 0x0000001f0f067819 */ /* 0x000fe200000006ff */
[----:B---3--:R-:W-:Y:S07]  /*4c40*/  UIMAD.WIDE.U32 UR8, UR13, UR20, URZ ;  /* 0x000000140d0872a5 */ /* 0x008fee000f8e00ff */
[----:B------:R-:W-:Y:S01]  /*4c50*/  @!UP2 UMOV UR4, UR9 ;  /* 0x000000090004ac82 */ /* 0x000fe20008000000 */
[----:B----4-:R-:W-:Y:S02]  /*4c60*/  @!UP2 UISETP.NE.AND UP0, UPT, UR5, 0x1, UPT ;  /* 0x000000010500a88c */ /* 0x010fe4000bf05270 */
[----:B------:R-:W-:Y:S02]  /*4c70*/  @!UP2 USHF.R.U32.HI UR4, URZ, UR21, UR4 ;  /* 0x00000015ff04a299 */ /* 0x000fe40008011604 */
[----:B------:R-:W-:Y:S02]  /*4c80*/  UIMAD.WIDE.U32 UR8, UR7, UR23, URZ ;  /* 0x00000017070872a5 */ /* 0x000fe4000f8e00ff */
[----:B------:R-:W-:Y:S02]  /*4c90*/  @!UP2 USEL UR10, UR13, UR4, !UP0 ;  /* 0x000000040d0aa287 */ /* 0x000fe4000c000000 */
[----:B------:R-:W-:Y:S03]  /*4ca0*/  @!UP2 UISETP.NE.AND UP0, UPT, UR22, 0x1, UPT ;  /* 0x000000011600a88c */ /* 0x000fe6000bf05270 */
[----:B------:R-:W-:Y:S02]  /*4cb0*/  @!UP2 UMOV UR6, UR9 ;  /* 0x000000090006ac82 */ /* 0x000fe40008000000 */
[----:B------:R-:W3:Y:S02]  /*4cc0*/  @!UP2 LDCU UR4, c[0x0][0xb20] ;  /* 0x00016400ff04a7ac */ /* 0x000ee40008000800 */
[----:B---3--:R-:W-:Y:S04]  /*4cd0*/  @!UP2 USHF.R.U32.HI UR6, URZ, UR4, UR6 ;  /* 0x00000004ff06a299 */ /* 0x008fe80008011606 */
[----:B------:R-:W-:Y:S04]  /*4ce0*/  @!UP2 USEL UR6, UR7, UR6, !UP0 ;  /* 0x000000060706a287 */ /* 0x000fe8000c000000 */
[----:B------:R-:W-:Y:S02]  /*4cf0*/  @!UP2 UIADD3 UR4, UPT, UPT, -UR10, UR6, URZ ;  /* 0x000000060a04a290 */ /* 0x000fe4000fffe1ff */
[----:B------:R-:W-:Y:S02]  /*4d00*/  @!UP2 UIADD3 UR6, UPT, UPT, UR10, -UR6, URZ ;  /* 0x800000060a06a290 */ /* 0x000fe4000fffe0ff */
[----:B------:R-:W-:Y:S02]  /*4d10*/  @!UP2 UIMAD UR13, UR4, UR5, UR13 ;  /* 0x00000005040da2a4 */ /* 0x000fe4000f8e020d */
[----:B------:R-:W-:Y:S01]  /*4d20*/  @!UP2 UIMAD UR7, UR6, UR22, UR7 ;  /* 0x000000160607a2a4 */ /* 0x000fe2000f8e0207 */
[----:B------:R-:W-:Y:S11]  /*4d30*/  BRA.U UP3, `(.L_x_87) ;  /* 0x0000000103107547 */ /* 0x000ff6000b800000 */
[----:B------:R-:W-:Y:S04]  /*4d40*/  MOV R7, UR34 ;  /* 0x0000002200077c02 */ /* 0x000fe80008000f00 */
[----:B------:R-:W-:Y:S04]  /*4d50*/  SHF.L.U32 R7, R7, 0x1f, RZ ;  /* 0x0000001f07077819 */ /* 0x000fe800000006ff */
[----:B------:R-:W3:Y:S02]  /*4d60*/  SYNCS.PHASECHK.TRANS64.TRYWAIT P2, [UR17+0xe8], R7 ;  /* 0x0000e807ff0075a7 */ /* 0x000ee40008041111 */
[----:B---3--:R-:W-:Y:S05]  /*4d70*/  @!P2 BRA `(.L_x_88) ;  /* 0x0000002c0014a947 */ /* 0x008fea0003800000 */
.L_x_87:
[----:B------:R-:W-:Y:S05]  /*4d80*/  @!P1 BRA `(.L_x_89) ;  /* 0x0000000000309947 */ /* 0x000fea0003800000 */
[----:B------:R-:W-:Y:S01]  /*4d90*/  ISETP.NE.U32.AND P1, PT, R2, RZ, PT ;  /* 0x000000ff0200720c */ /* 0x000fe20003f25070 */
[----:B------:R-:W3:Y:S01]  /*4da0*/  LDCU.64 UR4, c[0x0][0x358] ;  /* 0x00006b00ff0477ac */ /* 0x000ee20008000a00 */
[----:B------:R-:W-:Y:S02]  /*4db0*/  IMAD.MOV.U32 R79, RZ, RZ, 0x1 ;  /* 0x00000001ff4f7424 */ /* 0x000fe400078e00ff */
[----:B------:R-:W-:Y:S11]  /*4dc0*/  ISETP.NE.AND.EX P1, PT, R3, RZ, PT, P1 ;  /* 0x000000ff0300720c */ /* 0x000ff60003f25310 */
[----:B------:R-:W-:Y:S02]  /*4dd0*/  @!UPT UIADD3 URZ, UPT, UPT, URZ, URZ, URZ ;  /* 0x000000fffffff290 */ /* 0x000fe4000fffe0ff */
[----:B------:R-:W4:Y:S01]  /*4de0*/  @P1 LDC.64 R8, c[0x0][0x888] ;  /* 0x00022200ff081b82 */ /* 0x000f220000000a00 */
[----:B-1----:R-:W-:Y:S04]  /*4df0*/  @P1 IMAD R0, R4, UR36, RZ ;  /* 0x0000002404001c24 */ /* 0x002fe8000f8e02ff */
[----:B----4-:R-:W-:Y:S04]  /*4e00*/  @P1 IMAD.WIDE R8, R0, 0x4, R8 ;  /* 0x0000000400081825 */ /* 0x010fe800078e0208 */
[----:B------:R-:W-:Y:S01]  /*4e10*/  HFMA2 R0, -RZ, RZ, 0, 5.9604644775390625e-08 ;  /* 0x00000001ff007431 */ /* 0x000fe200000001ff */
[----:B---3-5:R3:W5:Y:S04]  /*4e20*/  @P1 LDG.E R39, desc[UR4][R8.64] ;  /* 0x0000000408271981 */ /* 0x028768000c1e1900 */
[----:B------:R-:W-:Y:S01]  /*4e30*/  @!P1 PRMT R79, R0, 0x7610, R79 ;  /* 0x00007610004f9816 */ /* 0x000fe2000000004f */
[----:B---3--:R-:W4:Y:S06]  /*4e40*/  @!P1 LDC R39, c[0x0][0x880] ;  /* 0x00022000ff279b82 */ /* 0x008f2c0000000800 */
.L_x_89:
[----:B----45:R-:W-:Y:S01]  /*4e50*/  @!P0 FSETP.EQ.AND P1, PT, R39, RZ, PT ;  /* 0x000000ff2700820b */ /* 0x030fe20003f22000 */
[----:B------:R-:W-:Y:S01]  /*4e60*/  @!UPT UIADD3 URZ, UPT, UPT, URZ, URZ, URZ ;  /* 0x000000fffffff290 */ /* 0x000fe2000fffe0ff */
[----:B------:R-:W-:Y:S11]  /*4e70*/  @!P0 BRA `(.L_x_90) ;  /* 0x0000000000188947 */ /* 0x000ff60003800000 */
[----:B------:R-:W-:Y:S02]  /*4e80*/  LOP3.LUT P0, RZ, R79, 0xff, RZ, 0xc0, !PT ;  /* 0x000000ff4fff7812 */ /* 0x000fe4000780c0ff */
[----:B------:R-:W-:Y:S04]  /*4e90*/  ISETP.NE.U32.AND P1, PT, R2, RZ, PT ;  /* 0x000000ff0200720c */ /* 0x000fe80003f25070 */
[----:B------:R-:W-:Y:S04]  /*4ea0*/  ISETP.NE.AND.EX P1, PT, R3, RZ, PT, P1 ;  /* 0x000000ff0300720c */ /* 0x000fe80003f25310 */
[----:B------:R-:W-:Y:S03]  /*4eb0*/  PLOP3.LUT P1, PT, P1, PT, PT, 0x8, 0x80 ;  /* 0x000000000080781c */ /* 0x000fe60000f2e170 */
[----:B------:R-:W-:Y:S11]  /*4ec0*/  @P0 FSETP.EQ.AND P1, PT, R39, RZ, PT ;  /* 0x000000ff2700020b */ /* 0x000ff60003f22000 */
[----:B------:R-:W-:Y:S02]  /*4ed0*/  @!UPT UIADD3 URZ, UPT, UPT, URZ, URZ, URZ ;  /* 0x000000fffffff290 */ /* 0x000fe4000fffe0ff */
.L_x_90:
[----:B------:R-:W3:Y:S01]  /*4ee0*/  SYNCS.PHASECHK.TRANS64.TRYWAIT P0, [UR17+0xd8], R6 ;  /* 0x0000d806ff0075a7 */ /* 0x000ee20008001111 */
[----:B------:R-:W-:Y:S02]  /*4ef0*/  ELECT P2, URZ, PT ;  /* 0x0000000000ff782f */ /* 0x000fe40003840000 */
[----:B------:R-:W-:Y:S01]  /*4f00*/  IADD3 R14, PT, PT, R14, 0x1, RZ ;  /* 0x000000010e0e7810 */ /* 0x000fe20007ffe0ff */
[----:B---3--:R-:W-:Y:S10]  /*4f10*/  @!P0 BRA `(.L_x_91) ;  /* 0x0000002800c48947 */ /* 0x008ff40003800000 */
.L_x_160:
[----:B------:R-:W-:Y:S01]  /*4f20*/  PLOP3.LUT P1, PT, P1, P2, PT, 0xf2, 0x2f ;  /* 0x00000000002f781c */ /* 0x000fe20000f25e72 */
[----:B------:R-:W-:Y:S01]  /*4f30*/  UMOV UR18, 0x0 ;  /* 0x0000000000127882 */ /* 0x000fe20000000000 */
[----:B------:R-:W-:Y:S01]  /*4f40*/  UMOV UR19, 0x10000000 ;  /* 0x1000000000137882 */ /* 0x000fe20000000000 */
[----:B------:R-:W-:Y:S01]  /*4f50*/  UMOV UR12, UR36 ;  /* 0x00000024000c7c82 */ /* 0x000fe20008000000 */
[----:B------:R-:W-:Y:S01]  /*4f60*/  LOP3.LUT R15, R15, 0x1, RZ, 0x3c, !PT ;  /* 0x000000010f0f7812 */ /* 0x000fe200078e3cff */
[----:B------:R-:W-:Y:S01]  /*4f70*/  UPLOP3.LUT UP3, UPT, UPT, UPT, UPT, 0x80, 0x8 ;  /* 0x000000000008789c */ /* 0x000fe20003f6f070 */
[----:B------:R-:W-:Y:S07]  /*4f80*/  UMOV UR36, UR24 ;  /* 0x0000001800247c82 */ /* 0x000fee0008000000 */
[----:B-1----:R-:W-:Y:S01]  /*4f90*/  @!P1 IADD3 R6, P0, PT, R16, 0x580, RZ ;  /* 0x0000058010069810 */ /* 0x002fe20007f1e0ff */
[----:B------:R-:W-:Y:S03]  /*4fa0*/  VOTEU.ALL UP0, P1 ;  /* 0x0000000000ff7886 */ /* 0x000fe60000800000 */
[----:B------:R-:W-:Y:S01]  /*4fb0*/  @!P1 R2UR UR5, R6 ;  /* 0x00000000060592ca */ /* 0x000fe200000e0000 */
[----:B------:R-:W-:Y:S01]  /*4fc0*/  @!P1 IMAD.X R0, RZ, RZ, R17, P0 ;  /* 0x000000ffff009224 */ /* 0x000fe200000e0611 */
[----:B------:R-:W-:Y:S01]  /*4fd0*/  @!UP0 USHF.L.U32 UR10, UR45, 0x6, URZ ;  /* 0x000000062d0a8899 */ /* 0x000fe200080006ff */
[----:B------:R-:W-:Y:S01]  /*4fe0*/  ISETP.NE.AND P0, PT, R14, 0x2, PT ;  /* 0x000000020e00780c */ /* 0x000fe20003f05270 */
[----:B------:R-:W-:Y:S02]  /*4ff0*/  @!UP0 USHF.L.U32 UR11, UR46, 0x6, URZ ;  /* 0x000000062e0b8899 */ /* 0x000fe400080006ff */
[----:B------:R-:W-:Y:S01]  /*5000*/  @!P1 R2UR UR4, R0 ;  /* 0x00000000000492ca */ /* 0x000fe200000e0000 */
[----:B------:R-:W-:Y:S01]  /*5010*/  @!UP0 UIADD3 UR8, UPT, UPT, UR17, 0x200, URZ ;  /* 0x0000020011088890 */ /* 0x000fe2000fffe0ff */
[----:B------:R-:W-:Y:S01]  /*5020*/  SEL R0, RZ, 0x1, P0 ;  /* 0x00000001ff007807 */ /* 0x000fe20000000000 */
[----:B------:R-:W-:Y:S01]  /*5030*/  @!UP0 UIADD3 UR9, UPT, UPT, UR17, 0xd0, URZ ;  /* 0x000000d011098890 */ /* 0x000fe2000fffe0ff */
[----:B------:R-:W-:Y:S01]  /*5040*/  SEL R14, R14, RZ, P0 ;  /* 0x000000ff0e0e7207 */ /* 0x000fe20000000000 */
[----:B------:R-:W-:Y:S01]  /*5050*/  VOTEU.ALL UP0, P1 ;  /* 0x0000000000ff7886 */ /* 0x000fe20000800000 */
[----:B------:R-:W-:Y:S01]  /*5060*/  LOP3.LUT R13, R13, R0, RZ, 0x3c, !PT ;  /* 0x000000000d0d7212 */ /* 0x000fe200078e3cff */
[----:B------:R-:W-:Y:S01]  /*5070*/  IMAD.U32 R6, RZ, RZ, UR5 ;  /* 0x00000005ff067e24 */ /* 0x000fe2000f8e00ff */
[----:B------:R-:W-:Y:S02]  /*5080*/  UIADD3 UR45, UPT, UPT, UR7, UR60, URZ ;  /* 0x0000003c072d7290 */ /* 0x000fe4000fffe0ff */
[----:B------:R-:W-:Y:S03]  /*5090*/  UIADD3 UR46, UPT, UPT, UR13, UR57, URZ ;  /* 0x000000390d2e7290 */ /* 0x000fe6000fffe0ff */
[----:B------:R-:W-:Y:S01]  /*50a0*/  IMAD.U32 R7, RZ, RZ, UR4 ;  /* 0x00000004ff077e24 */ /* 0x000fe2000f8e00ff */
[----:B------:R-:W-:Y:S04]  /*50b0*/  @!P1 R2UR UR4, R6 ;  /* 0x00000000060492ca */ /* 0x000fe800000e0000 */
[----:B------:R-:W-:Y:S11]  /*50c0*/  @!P1 R2UR UR5, R7 ;  /* 0x00000000070592ca */ /* 0x000ff600000e0000 */
[----:B------:R-:W-:Y:S02]  /*50d0*/  @!UPT UIADD3 URZ, UPT, UPT, URZ, URZ, URZ ;  /* 0x000000fffffff290 */ /* 0x000fe4000fffe0ff */
[----:B------:R3:W-:Y:S01]  /*50e0*/  @!UP0 UTMALDG.3D [UR8], [UR4], desc[UR18] ;  /* 0x00001208040085b4 */ /* 0x0007e20008011000 */
[----:B------:R3:W-:Y:S01]  /*50f0*/  @!P1 SYNCS.ARRIVE.TRANS64.RED.A0TR RZ, [UR17+0xd0], R12 ;  /* 0x0000d00cffff99a7 */ /* 0x0007e20008300411 */
[----:B------:R-:W-:Y:S01]  /*5100*/  SYNCS.ARRIVE.TRANS64.RED.A1T0 RZ, [UR48], RZ ;  /* 0x000000ffffff79a7 */ /* 0x000fe20008100430 */
[----:B------:R-:W-:Y:S05]  /*5110*/  BRA.U UP1, `(.L_x_92) ;  /* 0xfffffff5018c7547 */ /* 0x000fea000b83ffff */
[----:B------:R-:W-:Y:S07]  /*5120*/  MOV R0, UR17 ;  /* 0x0000001100007c02 */ /* 0x000fee0008000f00 */
.L_x_93:
[----:B-1----:R-:W-:-:S04]  /*5130*/  SHF.L.U32 R2, R15, 0x1f, RZ ;  /* 0x0000001f0f027819 */ /* 0x002fc800000006ff */
[----:B------:R1:W4:Y:S03]  /*5140*/  SYNCS.PHASECHK.TRANS64.TRYWAIT P0, [R0+URZ+0xd8], R2 ;  /* 0x0000d802000075a7 */ /* 0x00032600080011ff */
[----:B----4-:R-:W-:Y:S05]  /*5150*/  @!P0 NANOSLEEP.SYNCS 0x989680 ;  /* 0x009896800000895d */ /* 0x010fea0003900000 */
[----:B------:R-:W4:Y:S02]  /*5160*/  @!P0 SYNCS.PHASECHK.TRANS64 P0, [R0+URZ+0xd8], R2 ;  /* 0x0000d802000085a7 */ /* 0x000f2400080010ff */
[----:B--234-:R-:W-:Y:S05]  /*5170*/  @P0 EXIT ;  /* 0x000000000000094d */ /* 0x01cfea0003800000 */
[----:B------:R-:W-:Y:S05]  /*5180*/  BRA `(.L_x_93) ;  /* 0xfffffffc00e87947 */ /* 0x000fea000383ffff */
.L_x_84:
[----:B------:R-:W-:-:S06]  /*5190*/  UISETP.GE.AND UP0, UPT, UR22, 0x4, UPT ;  /* 0x000000041600788c */ /* 0x000fcc000bf06270 */
[----:B------:R-:W-:-:S13]  /*51a0*/  PLOP3.LUT P0, PT, PT, PT, UP0, 0x80, 0x8 ;  /* 0x000000000008781c */ /* 0x000fda0003f0f008 */
[----:B-1----:R-:W-:Y:S05]  /*51b0*/  @!P0 EXIT ;  /* 0x000000000000894d */ /* 0x002fea0003800000 */
[----:B------:R-:W-:Y:S01]  /*51c0*/  BAR.SYNC.DEFER_BLOCKING 0x6, 0xa0 ;  /* 0x0182800000007b1d */ /* 0x000fe20000010000 */
[C---:B------:R-:W-:Y:S02]  /*51d0*/  IMAD.SHL.U32 R7, R76.reuse, 0x40, RZ ;  /* 0x000000404c077824 */ /* 0x040fe400078e00ff */
[----:B------:R-:W-:Y:S02]  /*51e0*/  HFMA2 R81, -RZ, RZ, 0, 0 ;  /* 0x00000000ff517431 */ /* 0x000fe400000001ff */
[C---:B------:R-:W-:Y:S01]  /*51f0*/  IMAD.SHL.U32 R4, R76.reuse, 0x20, RZ ;  /* 0x000000204c047824 */ /* 0x040fe200078e00ff */
[----:B------:R-:W-:Y:S01]  /*5200*/  CS2R R82, SRZ ;  /* 0x0000000000527805 */ /* 0x000fe2000001ff00 */
[----:B------:R-:W-:Y:S01]  /*5210*/  IMAD.SHL.U32 R6, R76, 0x2, RZ ;  /* 0x000000024c067824 */ /* 0x000fe200078e00ff */
[----:B------:R-:W-:Y:S01]  /*5220*/  UMOV UR44, 0x400 ;  /* 0x00000400002c7882 */ /* 0x000fe20000000000 */
[----:B------:R-:W-:Y:S01]  /*5230*/  LOP3.LUT R5, R7, 0x180, RZ, 0xc0, !PT ;  /* 0x0000018007057812 */ /* 0x000fe200078ec0ff */
[----:B------:R-:W-:Y:S01]  /*5240*/  ULEA UR44, UR48, UR44, 0x18 ;  /* 0x0000002c302c7291 */ /* 0x000fe2000f8ec0ff */
[----:B------:R-:W-:Y:S01]  /*5250*/  LOP3.LUT R4, R4, 0xc00, RZ, 0xc0, !PT ;  /* 0x00000c0004047812 */ /* 0x000fe200078ec0ff */
[----:B------:R-:W1:Y:S01]  /*5260*/  LDC.64 R72, c[0x0][0x888] ;  /* 0x00022200ff487b82 */ /* 0x000e620000000a00 */
[----:B------:R-:W-:Y:S01]  /*5270*/  LOP3.LUT R6, R5, 0x20, R6, 0xf8, !PT ;  /* 0x0000002005067812 */ /* 0x000fe200078ef806 */
[----:B------:R-:W-:Y:S01]  /*5280*/  IMAD.SHL.U32 R5, R76, 0x8, RZ ;  /* 0x000000084c057824 */ /* 0x000fe200078e00ff */
[----:B------:R-:W-:Y:S01]  /*5290*/  LOP3.LUT R4, R4, 0x40, R7, 0xf8, !PT ;  /* 0x0000004004047812 */ /* 0x000fe200078ef807 */
[----:B------:R-:W-:Y:S01]  /*52a0*/  IMAD.U32 R37, R76, 0x10000, RZ ;  /* 0x000100004c257824 */ /* 0x000fe200078e00ff */
[----:B------:R-:W-:Y:S01]  /*52b0*/  UIADD3 UR4, UPT, UPT, UR44, 0x1200, URZ ;  /* 0x000012002c047890 */ /* 0x000fe2000fffe0ff */
[----:B------:R-:W-:Y:S01]  /*52c0*/  IMAD.MOV.U32 R36, RZ, RZ, RZ ;  /* 0x000000ffff247224 */ /* 0x000fe200078e00ff */
[----:B------:R-:W-:Y:S01]  /*52d0*/  LOP3.LUT R5, R6, 0x30, R5, 0x78, !PT ;  /* 0x0000003006057812 */ /* 0x000fe200078e7805 */
[----:B------:R-:W2:Y:S01]  /*52e0*/  LDC.64 R74, c[0x0][0x890] ;  /* 0x00022400ff4a7b82 */ /* 0x000ea20000000a00 */
[----:B------:R-:W-:Y:S01]  /*52f0*/  LOP3.LUT R4, R4, 0x200, R7, 0xf8, !PT ;  /* 0x0000020004047812 */ /* 0x000fe200078ef807 */
[----:B------:R-:W-:Y:S01]  /*5300*/  IMAD.MOV.U32 R84, RZ, RZ, RZ ;  /* 0x000000ffff547224 */ /* 0x000fe200078e00ff */
[----:B------:R-:W-:Y:S01]  /*5310*/  LOP3.LUT R37, R37, 0x600000, RZ, 0xc0, !PT ;  /* 0x0060000025257812 */ /* 0x000fe200078ec0ff */
[----:B------:R-:W-:Y:S01]  /*5320*/  IMAD.U32 R85, RZ, RZ, UR4 ;  /* 0x00000004ff557e24 */ /* 0x000fe2000f8e00ff */
[----:B------:R-:W-:Y:S01]  /*5330*/  LOP3.LUT R78, R4, R5, RZ, 0xfc, !PT ;  /* 0x00000005044e7212 */ /* 0x000fe200078efcff */
[----:B------:R-:W3:Y:S01]  /*5340*/  LDS R0, [UR44+0x1a0] ;  /* 0x0001a02cff007984 */ /* 0x000ee20008000800 */
[----:B------:R-:W-:Y:S01]  /*5350*/  IMAD.SHL.U32 R4, R76, 0x10, RZ ;  /* 0x000000104c047824 */ /* 0x000fe200078e00ff */
[----:B------:R-:W4:Y:S01]  /*5360*/  LDC.64 R70, c[0x0][0x8b0] ;  /* 0x00022c00ff467b82 */ /* 0x000f220000000a00 */
[----:B------:R-:W-:Y:S01]  /*5370*/  IADD3 R77, PT, PT, R78, UR44, RZ ;  /* 0x0000002c4e4d7c10 */ /* 0x000fe2000fffe0ff */
[----:B------:R-:W1:Y:S02]  /*5380*/  LDCU UR50, c[0x0][0x370] ;  /* 0x00006e00ff3277ac */ /* 0x000e640008000800 */
[----:B------:R-:W-:Y:S01]  /*5390*/  LOP3.LUT R4, R4, 0x20, RZ, 0xc0, !PT ;  /* 0x0000002004047812 */ /* 0x000fe200078ec0ff */
[----:B------:R-:W1:Y:S03]  /*53a0*/  LDCU.64 UR62, c[0x0][0x348] ;  /* 0x00006900ff3e77ac */ /* 0x000e660008000a00 */
[----:B------:R-:W1:Y:S01]  /*53b0*/  LDC.64 R68, c[0x0][0x8a8] ;  /* 0x00022a00ff447b82 */ /* 0x000e620000000a00 */
[----:B------:R-:W-:Y:S01]  /*53c0*/  IADD3 R77, PT, PT, -R4, 0x200, R77 ;  /* 0x00000200044d7810 */ /* 0x000fe20007ffe14d */
[----:B------:R-:W1:Y:S01]  /*53d0*/  LDCU UR41, c[0x0][0xb0c] ;  /* 0x00016180ff2977ac */ /* 0x000e620008000800 */
[----:B------:R-:W1:Y:S01]  /*53e0*/  LDCU UR39, c[0x0][0xb30] ;  /* 0x00016600ff2777ac */ /* 0x000e620008000800 */
[----:B------:R-:W1:Y:S01]  /*53f0*/  LDCU.64 UR58, c[0x0][0x888] ;  /* 0x00011100ff3a77ac */ /* 0x000e620008000a00 */
[----:B------:R-:W1:Y:S01]  /*5400*/  LDCU.64 UR42, c[0x0][0xb28] ;  /* 0x00016500ff2a77ac */ /* 0x000e620008000a00 */
[----:B------:R-:W1:Y:S01]  /*5410*/  LDCU.128 UR52, c[0x0][0xb10] ;  /* 0x00016200ff3477ac */ /* 0x000e620008000c00 */
[----:B------:R-:W1:Y:S01]  /*5420*/  LDCU UR49, c[0x0][0x374] ;  /* 0x00006e80ff3177ac */ /* 0x000e620008000800 */
[----:B------:R-:W-:Y:S01]  /*5430*/  UIADD3 UR56, UPT, UPT, UR44, 0x200, URZ ;  /* 0x000002002c387890 */ /* 0x000fe2000fffe0ff */
[----:B---3--:R-:W-:-:S11]  /*5440*/  IMAD.IADD R37, R0, 0x1, R37 ;  /* 0x0000000100257824 */ /* 0x008fd600078e0225 */
.L_x_111:
[----:B------:R-:W-:Y:S02]  /*5450*/  LEA R3, R81, UR44, 0x3 ;  /* 0x0000002c51037c11 */ /* 0x000fe4000f8e18ff */
[----:B------:R-:W-:Y:S02]  /*5460*/  SHF.L.U32 R0, R83, 0x1f, RZ ;  /* 0x0000001f53007819 */ /* 0x000fe400000006ff */
[----:B-1----:R-:W-:Y:S02]  /*5470*/  LEA R4, R81, UR44, 0x4 ;  /* 0x0000002c51047c11 */ /* 0x002fe4000f8e20ff */
[----:B------:R-:W3:Y:S02]  /*5480*/  SYNCS.PHASECHK.TRANS64.TRYWAIT P0, [R3+URZ+0xf0], R0 ;  /* 0x0000f000030075a7 */ /* 0x000ee400080011ff */
[----:B--23--:R-:W-:Y:S05]  /*5490*/  @!P0 BRA `(.L_x_94) ;  /* 0x00000024007c8947 */ /* 0x00cfea0003800000 */
.L_x_161:
[----:B------:R-:W1:Y:S01]  /*54a0*/  LDS.128 R4, [R4+0x180] ;  /* 0x0001800004047984 */ /* 0x000e620000000c00 */
[----:B------:R-:W-:Y:S01]  /*54b0*/  UISETP.GE.AND UP0, UPT, UR40, 0x1, UPT ;  /* 0x000000012800788c */ /* 0x000fe2000bf06270 */
[----:B------:R-:W-:Y:S01]  /*54c0*/  @!PT LDS RZ, [RZ] ;  /* 0x00000000fffff984 */ /* 0x000fe20000000800 */
[----:B------:R-:W-:Y:S01]  /*54d0*/  @!PT LDS RZ, [RZ] ;  /* 0x00000000fffff984 */ /* 0x000fe20000000800 */
[----:B------:R-:W-:Y:S01]  /*54e0*/  @!PT LDS RZ, [RZ] ;  /* 0x00000000fffff984 */ /* 0x000fe20000000800 */
[----:B------:R-:W-:Y:S01]  /*54f0*/  @!PT LDS RZ, [RZ] ;  /* 0x00000000fffff984 */ /* 0x000fe20000000800 */
[----:B------:R2:W-:Y:S06]  /*5500*/  MEMBAR.ALL.CTA ;  /* 0x0000000000007992 */ /* 0x0005ec0000008000 */
[----:B--2---:R-:W2:Y:S01]  /*5510*/  FENCE.VIEW.ASYNC.S ;  /* 0x00000000000073c6 */ /* 0x004ea20000000000 */
[----:B-1----:R-:W-:Y:S11]  /*5520*/  LOP3.LUT P0, RZ, R6, 0x1, RZ, 0xc0, !PT ;  /* 0x0000000106ff7812 */ /* 0x002ff6000780c0ff */
[----:B------:R-:W-:Y:S02]  /*5530*/  @!UPT UIADD3 URZ, UPT, UPT, URZ, URZ, URZ ;  /* 0x000000fffffff290 */ /* 0x000fe4000fffe0ff */
[----:B--2---:R-:W-:Y:S01]  /*5540*/  VOTEU.ANY UP1, P0 ;  /* 0x0000000000ff7886 */ /* 0x004fe20000020100 */
[----:B------:R-:W-:Y:S01]  /*5550*/  PLOP3.LUT P0, PT, PT, PT, UP1, 0x80, 0x8 ;  /* 0x000000000008781c */ /* 0x000fe20003f0f018 */
[----:B------:R-:W-:Y:S11]  /*5560*/  UP2UR UR47, UPR, URZ, 0x2 ;  /* 0x00000002ff2f7883 */ /* 0x000ff60008000000 */
[----:B------:R-:W-:Y:S01]  /*5570*/  @!UPT UIADD3 URZ, UPT, UPT, URZ, URZ, URZ ;  /* 0x000000fffffff290 */ /* 0x000fe2000fffe0ff */
        /* <DEDUP_REMOVED lines=13> */
[----:B------:R-:W2:Y:S01]  /*5650*/  LDCU UR12, c[0x0][0xb20] ;  /* 0x00016400ff0c77ac */ /* 0x000ea20008000800 */
[----:B------:R-:W-:Y:S02]  /*5660*/  UIMAD.WIDE.U32 UR4, UR49, UR55, URZ ;  /* 0x00000037310472a5 */ /* 0x000fe4000f8e00ff */
[----:B------:R-:W-:Y:S02]  /*5670*/  UIMAD.WIDE.U32 UR6, UR50, UR52, URZ ;  /* 0x00000034320672a5 */ /* 0x000fe4000f8e00ff */
[----:B------:R-:W-:Y:S02]  /*5680*/  UISETP.NE.AND UP0, UPT, UR54, 0x1, UPT ;  /* 0x000000013600788c */ /* 0x000fe4000bf05270 */
[----:B------:R-:W-:Y:S02]  /*5690*/  UIMAD.WIDE.U32 UR8, UR37, UR55, URZ ;  /* 0x00000037250872a5 */ /* 0x000fe4000f8e00ff */
[----:B------:R-:W-:Y:S02]  /*56a0*/  UIMAD.WIDE.U32 UR10, UR38, UR52, URZ ;  /* 0x00000034260a72a5 */ /* 0x000fe4000f8e00ff */
[----:B------:R-:W-:Y:S02]  /*56b0*/  UISETP.NE.AND UP1, UPT, UR41, 0x1, UPT ;  /* 0x000000012900788c */ /* 0x000fe4000bf25270 */
[----:B------:R-:W-:Y:S01]  /*56c0*/  UISETP.NE.AND UP2, UPT, UR40, 0x1, UPT ;  /* 0x000000012800788c */ /* 0x000fe2000bf45270 */
[----:B------:R-:W-:Y:S02]  /*56d0*/  UMOV UR4, UR5 ;  /* 0x0000000500047c82 */ /* 0x000fe40008000000 */
[----:B--2---:R-:W-:Y:S03]  /*56e0*/  USHF.R.U32.HI UR5, URZ, UR12, UR4 ;  /* 0x0000000cff057299 */ /* 0x004fe60008011604 */
[----:B------:R-:W-:Y:S02]  /*56f0*/  UMOV UR4, UR7 ;  /* 0x0000000700047c82 */ /* 0x000fe40008000000 */
[----:B------:R-:W-:Y:S02]  /*5700*/  USHF.R.U32.HI UR7, URZ, UR53, UR4 ;  /* 0x00000035ff077299 */ /* 0x000fe40008011604 */
[----:B------:R-:W-:Y:S02]  /*5710*/  USEL UR4, UR49, UR5, !UP0 ;  /* 0x0000000531047287 */ /* 0x000fe4000c000000 */
[----:B------:R-:W-:Y:S01]  /*5720*/  USEL UR7, UR50, UR7, !UP1 ;  /* 0x0000000732077287 */ /* 0x000fe2000c800000 */
[----:B------:R-:W-:Y:S01]  /*5730*/  UMOV UR5, UR9 ;  /* 0x0000000900057c82 */ /* 0x000fe20008000000 */
[----:B------:R-:W-:Y:S02]  /*5740*/  UIMAD.WIDE.U32 UR8, UR4, UR42, URZ ;  /* 0x0000002a040872a5 */ /* 0x000fe4000f8e00ff */
[----:B------:R-:W-:Y:S03]  /*5750*/  USHF.R.U32.HI UR6, URZ, UR12, UR5 ;  /* 0x0000000cff067299 */ /* 0x000fe60008011605 */
[----:B------:R-:W-:Y:S01]  /*5760*/  UMOV UR5, UR11 ;  /* 0x0000000b00057c82 */ /* 0x000fe20008000000 */
[----:B------:R-:W-:Y:S02]  /*5770*/  UIMAD.WIDE.U32 UR10, UR7, UR42, URZ ;  /* 0x0000002a070a72a5 */ /* 0x000fe4000f8e00ff */
[----:B------:R-:W-:Y:S02]  /*5780*/  USHF.R.U32.HI UR12, URZ, UR53, UR5 ;  /* 0x00000035ff0c7299 */ /* 0x000fe40008011605 */
[----:B------:R-:W-:Y:S01]  /*5790*/  USEL UR6, UR37, UR6, !UP0 ;  /* 0x0000000625067287 */ /* 0x000fe2000c000000 */
[----:B------:R-:W-:Y:S02]  /*57a0*/  UMOV UR5, UR9 ;  /* 0x0000000900057c82 */ /* 0x000fe40008000000 */
[----:B------:R-:W-:Y:S01]  /*57b0*/  UMOV UR10, UR11 ;  /* 0x0000000b000a7c82 */ /* 0x000fe20008000000 */
[----:B------:R-:W-:Y:S02]  /*57c0*/  @UP2 USHF.R.U32.HI UR4, URZ, UR43, UR5 ;  /* 0x0000002bff042299 */ /* 0x000fe40008011605 */
[----:B------:R-:W-:Y:S02]  /*57d0*/  @UP2 USHF.R.U32.HI UR7, URZ, UR43, UR10 ;  /* 0x0000002bff072299 */ /* 0x000fe4000801160a */
[----:B------:R-:W-:Y:S02]  /*57e0*/  UIMAD UR4, UR40, UR4, URZ ;  /* 0x00000004280472a4 */ /* 0x000fe4000f8e02ff */
[----:B------:R-:W-:Y:S02]  /*57f0*/  UIMAD.WIDE.U32 UR10, UR6, UR42, URZ ;  /* 0x0000002a060a72a5 */ /* 0x000fe4000f8e00ff */
[----:B------:R-:W-:Y:S02]  /*5800*/  USEL UR5, UR38, UR12, !UP1 ;  /* 0x0000000c26057287 */ /* 0x000fe4000c800000 */
[----:B------:R-:W-:Y:S02]  /*5810*/  UIMAD UR8, UR40, UR7, URZ ;  /* 0x00000007280872a4 */ /* 0x000fe4000f8e02ff */
[----:B------:R-:W-:Y:S03]  /*5820*/  UISETP.GE.AND UP0, UPT, UR6, UR4, UPT ;  /* 0x000000040600728c */ /* 0x000fe6000bf06270 */
[----:B------:R-:W-:Y:S01]  /*5830*/  UMOV UR4, UR11 ;  /* 0x0000000b00047c82 */ /* 0x000fe20008000000 */
[----:B------:R-:W-:Y:S02]  /*5840*/  UISETP.GE.OR UP0, UPT, UR5, UR8, UP0 ;  /* 0x000000080500728c */ /* 0x000fe40008706670 */
[----:B------:R-:W-:Y:S02]  /*5850*/  USHF.R.U32.HI UR4, URZ, UR43, UR4 ;  /* 0x0000002bff047299 */ /* 0x000fe40008011604 */
[----:B------:R-:W-:Y:S02]  /*5860*/  UIMAD.WIDE.U32 UR8, UR5, UR42, URZ ;  /* 0x0000002a050872a5 */ /* 0x000fe4000f8e00ff */
[----:B------:R-:W-:Y:S02]  /*5870*/  USEL UR11, UR6, UR4, !UP2 ;  /* 0x00000004060b7287 */ /* 0x000fe4000d000000 */
[----:B------:R-:W-:Y:S02]  /*5880*/  UIADD3 UR8, UPT, UPT, -UR5, URZ, URZ ;  /* 0x000000ff05087290 */ /* 0x000fe4000fffe1ff */
[----:B------:R-:W-:Y:S01]  /*5890*/  UIADD3 UR10, UPT, UPT, -UR11, URZ, URZ ;  /* 0x000000ff0b0a7290 */ /* 0x000fe2000fffe1ff */
[----:B------:R-:W-:Y:S01]  /*58a0*/  @!UP0 UMOV UR4, UR9 ;  /* 0x0000000900048c82 */ /* 0x000fe20008000000 */
[----:B------:R-:W-:Y:S02]  /*58b0*/  UIADD3 UR9, UPT, UPT, -UR6, URZ, URZ ;  /* 0x000000ff06097290 */ /* 0x000fe4000fffe1ff */
[----:B------:R-:W-:Y:S02]  /*58c0*/  @!UP0 USHF.R.U32.HI UR4, URZ, UR43, UR4 ;  /* 0x0000002bff048299 */ /* 0x000fe40008011604 */
[----:B------:R-:W-:Y:S02]  /*58d0*/  UIMAD UR10, UR40, UR10, UR6 ;  /* 0x0000000a280a72a4 */ /* 0x000fe4000f8e0206 */
[----:B------:R-:W-:Y:S04]  /*58e0*/  @!UP0 USEL UR4, UR5, UR4, !UP2 ;  /* 0x0000000405048287 */ /* 0x000fe8000d000000 */
[----:B------:R-:W-:Y:S02]  /*58f0*/  @!UP0 UIMAD UR10, UR7, UR10, UR4 ;  /* 0x0000000a070a82a4 */ /* 0x000fe4000f8e0204 */
[----:B------:R-:W-:Y:S02]  /*5900*/  @!UP0 UIADD3 UR11, UPT, UPT, UR11, -UR4, URZ ;  /* 0x800000040b0b8290 */ /* 0x000fe4000fffe0ff */
[----:B------:R-:W-:Y:S02]  /*5910*/  UIMAD UR7, UR41, UR8, UR38 ;  /* 0x00000008290772a4 */ /* 0x000fe4000f8e0226 */
[----:B------:R-:W-:Y:S02]  /*5920*/  @!UP0 UIMAD UR6, UR11, UR40, UR5 ;  /* 0x000000280b0682a4 */ /* 0x000fe4000f8e0205 */
[----:B------:R-:W-:Y:S01]  /*5930*/  UIMAD UR4, UR54, UR9, UR37 ;  /* 0x00000009360472a4 */ /* 0x000fe2000f8e0225 */
[----:B------:R-:W-:Y:S02]  /*5940*/  @!UP0 UMOV UR5, UR10 ;  /* 0x0000000a00058c82 */ /* 0x000fe40008000000 */
[----:B------:R-:W-:Y:S02]  /*5950*/  UIMAD UR38, UR5, UR41, UR7 ;  /* 0x00000029052672a4 */ /* 0x000fe4000f8e0207 */
[----:B------:R-:W-:Y:S11]  /*5960*/  UIMAD UR37, UR6, UR54, UR4 ;  /* 0x00000036062572a4 */ /* 0x000ff6000f8e0204 */
[----:B------:R-:W-:Y:S01]  /*5970*/  @!UPT UIADD3 URZ, UPT, UPT, URZ, URZ, URZ ;  /* 0x000000fffffff290 */ /* 0x000fe2000fffe0ff */
.L_x_95:
[----:B------:R-:W-:Y:S01]  /*5980*/  UISETP.NE.AND UP0, UPT, UR39, 0x1, UPT ;  /* 0x000000012700788c */ /* 0x000fe2000bf05270 */
[----:B------:R-:W-:Y:S10]  /*5990*/  IADD3 R81, PT, PT, R81, 0x1, RZ ;  /* 0x0000000151517810 */ /* 0x000ff40007ffe0ff */
[----:B------:R-:W2:Y:S01]  /*59a0*/  @!UP0 LDCU.128 UR12, c[0x0][0xb10] ;  /* 0x00016200ff0c87ac */ /* 0x000ea20008000c00 */
[----:B------:R-:W3:Y:S01]  /*59b0*/  @!UP0 LDCU UR5, c[0x0][0xb0c] ;  /* 0x00016180ff0587ac */ /* 0x000ee20008000800 */
[----:B------:R-:W4:Y:S01]  /*59c0*/  @!UP0 LDCU UR10, c[0x0][0xb20] ;  /* 0x00016400ff0a87ac */ /* 0x000f220008000800 */
[----:B--2---:R-:W-:Y:S02]  /*59d0*/  UIMAD.WIDE.U32 UR8, UR38, UR12, URZ ;  /* 0x0000000c260872a5 */ /* 0x004fe4000f8e00ff */
[----:B------:R-:W-:Y:S02]  /*59e0*/  UIMAD.WIDE.U32 UR6, UR37, UR15, URZ ;  /* 0x0000000f250672a5 */ /* 0x000fe4000f8e00ff */
[----:B------:R-:W-:Y:S03]  /*59f0*/  @!UP0 UISETP.NE.AND UP1, UPT, UR14, 0x1, UPT ;  /* 0x000000010e00888c */ /* 0x000fe6000bf25270 */
[----:B------:R-:W-:Y:S01]  /*5a00*/  @!UP0 UMOV UR4, UR9 ;  /* 0x0000000900048c82 */ /* 0x000fe20008000000 */
[----:B---3--:R-:W-:Y:S02]  /*5a10*/  @!UP0 UISETP.NE.AND UP2, UPT, UR5, 0x1, UPT ;  /* 0x000000010500888c */ /* 0x008fe4000bf45270 */
[----:B------:R-:W-:Y:S01]  /*5a20*/  @!UP0 USHF.R.U32.HI UR4, URZ, UR13, UR4 ;  /* 0x0000000dff048299 */ /* 0x000fe20008011604 */
[----:B------:R-:W-:Y:S02]  /*5a30*/  @!UP0 UMOV UR6, UR7 ;  /* 0x0000000700068c82 */ /* 0x000fe40008000000 */
[----:B----4-:R-:W-:Y:S02]  /*5a40*/  @!UP0 USHF.R.U32.HI UR6, URZ, UR10, UR6 ;  /* 0x0000000aff068299 */ /* 0x010fe40008011606 */
[----:B------:R-:W-:Y:S02]  /*5a50*/  @!UP0 USEL UR7, UR38, UR4, !UP2 ;  /* 0x0000000426078287 */ /* 0x000fe4000d000000 */
[----:B------:R-:W-:Y:S04]  /*5a60*/  @!UP0 USEL UR6, UR37, UR6, !UP1 ;  /* 0x0000000625068287 */ /* 0x000fe8000c800000 */
[----:B------:R-:W-:Y:S02]  /*5a70*/  @!UP0 UIADD3 UR4, UPT, UPT, -UR7, UR6, URZ ;  /* 0x0000000607048290 */ /* 0x000fe4000fffe1ff */
[----:B------:R-:W-:Y:S02]  /*5a80*/  @!UP0 UIADD3 UR6, UPT, UPT, UR7, -UR6, URZ ;  /* 0x8000000607068290 */ /* 0x000fe4000fffe0ff */
[----:B------:R-:W-:Y:S02]  /*5a90*/  @!UP0 UIMAD UR38, UR4, UR5, UR38 ;  /* 0x00000005042682a4 */ /* 0x000fe4000f8e0226 */
[----:B------:R-:W-:Y:S02]  /*5aa0*/  @!UP0 UIMAD UR37, UR6, UR14, UR37 ;  /* 0x0000000e062582a4 */ /* 0x000fe4000f8e0225 */
[----:B------:R-:W-:Y:S09]  /*5ab0*/  ULOP3.LUT UP0, URZ, UR56, 0x1b0, URZ, 0xc0, !UPT ;  /* 0x000001b038ff7892 */ /* 0x000ff2000f80c0ff */
[----:B------:R-:W-:Y:S05]  /*5ac0*/  BRA.U !UP0, `(.L_x_96) ;  /* 0x0000000108407547 */ /* 0x000fea000b800000 */
[----:B------:R-:W2:Y:S01]  /*5ad0*/  LDCU.64 UR8, c[0x4][0x80] ;  /* 0x01001000ff0877ac */ /* 0x000ea20008000a00 */
[----:B------:R-:W-:Y:S01]  /*5ae0*/  MOV R3, 0x0 ;  /* 0x0000000000037802 */ /* 0x000fe20000000f00 */
[----:B------:R-:W-:Y:S02]  /*5af0*/  HFMA2 R12, -RZ, RZ, 0, 5.9604644775390625e-08 ;  /* 0x00000001ff0c7431 */ /* 0x000fe400000001ff */
[----:B------:R-:W-:Y:S02]  /*5b00*/  IMAD.MOV.U32 R8, RZ, RZ, 0x70 ;  /* 0x00000070ff087424 */ /* 0x000fe400078e00ff */
[----:B------:R-:W-:Y:S01]  /*5b10*/  IMAD.MOV.U32 R13, RZ, RZ, RZ ;  /* 0x000000ffff0d7224 */ /* 0x000fe200078e00ff */
[----:B------:R-:W3:Y:S01]  /*5b20*/  LDCU.64 UR6, c[0x4][0x88] ;  /* 0x01001100ff0677ac */ /* 0x000ee20008000a00 */
[----:B------:R-:W4:Y:S01]  /*5b30*/  LDC.64 R2, c[0x4][R3] ;  /* 0x0100000003027b82 */ /* 0x000f220000000a00 */
[----:B------:R-:W1:Y:S01]  /*5b40*/  LDCU.64 UR4, c[0x4][0x8] ;  /* 0x01000100ff0477ac */ /* 0x000e620008000a00 */
[----:B--2---:R-:W-:Y:S01]  /*5b50*/  MOV R5, UR9 ;  /* 0x0000000900057c02 */ /* 0x004fe20008000f00 */
[----:B------:R-:W-:Y:S01]  /*5b60*/  IMAD.U32 R4, RZ, RZ, UR8 ;  /* 0x00000008ff047e24 */ /* 0x000fe2000f8e00ff */
[----:B---3--:R-:W-:Y:S01]  /*5b70*/  MOV R7, UR7 ;  /* 0x0000000700077c02 */ /* 0x008fe20008000f00 */
[----:B------:R-:W-:Y:S01]  /*5b80*/  IMAD.U32 R6, RZ, RZ, UR6 ;  /* 0x00000006ff067e24 */ /* 0x000fe2000f8e00ff */
[----:B-1----:R-:W-:Y:S01]  /*5b90*/  MOV R11, UR5 ;  /* 0x00000005000b7c02 */ /* 0x002fe20008000f00 */
[----:B------:R-:W-:Y:S02]  /*5ba0*/  IMAD.U32 R10, RZ, RZ, UR4 ;  /* 0x00000004ff0a7e24 */ /* 0x000fe4000f8e00ff */
[----:B------:R-:W-:Y:S07]  /*5bb0*/  LEPC R20, `(.L_x_96) ;  /* 0x000000001014794e */ /* 0x000fee0000000000 */
[----:B----45:R-:W-:Y:S05]  /*5bc0*/  CALL.ABS.NOINC R2 ;  /* 0x0000000002007343 */ /* 0x030fea0003c00000 */
.L_x_96:
[----:B------:R-:W-:Y:S01]  /*5bd0*/  LOP3.LUT P0, RZ, R85, 0x1b0, RZ, 0xc0, !PT ;  /* 0x000001b055ff7812 */ /* 0x000fe2000780c0ff */
[----:B------:R-:W-:Y:S11]  /*5be0*/  BSSY.RECONVERGENT B6, `(.L_x_97) ;  /* 0x0000013000067945 */ /* 0x000ff60003800200 */
[----:B------:R-:W-:Y:S01]  /*5bf0*/  @!UPT UIADD3 URZ, UPT, UPT, URZ, URZ, URZ ;  /* 0x000000fffffff290 */ /* 0x000fe2000fffe0ff */
[----:B------:R-:W-:Y:S05]  /*5c00*/  @!P0 BRA `(.L_x_98) ;  /* 0x0000000000408947 */ /* 0x000fea0003800000 */
        /* <DEDUP_REMOVED lines=16> */
.L_x_98:
[----:B------:R-:W-:Y:S05]  /*5d10*/  BSYNC.RECONVERGENT B6 ;  /* 0x0000000000067941 */ /* 0x000fea0003800200 */
.L_x_97:
[----:B------:R-:W-:Y:S01]  /*5d20*/  ISETP.NE.U32.AND P3, PT, R74, RZ, PT ;  /* 0x000000ff4a00720c */ /* 0x000fe20003f65070 */
[----:B------:R-:W-:Y:S01]  /*5d30*/  UISETP.NE.AND UP1, UPT, UR61, URZ, UPT ;  /* 0x000000ff3d00728c */ /* 0x000fe2000bf25270 */
[----:B------:R-:W-:Y:S02]  /*5d40*/  ISETP.NE.U32.AND P4, PT, R70, RZ, PT ;  /* 0x000000ff4600720c */ /* 0x000fe40003f85070 */
[----:B------:R-:W-:Y:S02]  /*5d50*/  ISETP.NE.AND.EX P3, PT, R75, RZ, PT, P3 ;  /* 0x000000ff4b00720c */ /* 0x000fe40003f65330 */
[----:B------:R-:W-:Y:S02]  /*5d60*/  PLOP3.LUT P1, PT, PT, PT, PT, 0x8, 0x80 ;  /* 0x000000000080781c */ /* 0x000fe40003f2e170 */
[----:B------:R-:W-:Y:S02]  /*5d70*/  PLOP3.LUT P0, PT, PT, PT, UP1, 0x80, 0x8 ;  /* 0x000000000008781c */ /* 0x000fe40003f0f018 */
[----:B------:R-:W-:Y:S02]  /*5d80*/  ISETP.NE.AND.EX P4, PT, R71, RZ, PT, P4 ;  /* 0x000000ff4700720c */ /* 0x000fe40003f85340 */
[----:B------:R-:W2:Y:S09]  /*5d90*/  @UP1 LDCU.64 UR4, c[0x0][0x888] ;  /* 0x00011100ff0417ac */ /* 0x000eb20008000a00 */
[----:B------:R-:W-:Y:S01]  /*5da0*/  @P0 PLOP3.LUT P1, PT, P3, PT, PT, 0x80, 0x8 ;  /* 0x000000000008081c */ /* 0x000fe20001f2f070 */
[----:B--2---:R-:W-:Y:S04]  /*5db0*/  @UP1 UISETP.NE.U32.AND UP0, UPT, UR4, URZ, UPT ;  /* 0x000000ff0400128c */ /* 0x004fe8000bf05070 */
[----:B------:R-:W-:Y:S04]  /*5dc0*/  @UP1 UISETP.NE.AND.EX UP0, UPT, UR5, URZ, UPT, UP0 ;  /* 0x000000ff0500128c */ /* 0x000fe8000bf05300 */
[----:B------:R-:W-:Y:S01]  /*5dd0*/  @UP1 USEL UR4, URZ, 0xffffffff, UP0 ;  /* 0xffffffffff041887 */ /* 0x000fe20008000000 */
[----:B------:R-:W-:Y:S11]  /*5de0*/  @!P3 BRA `(.L_x_99) ;  /* 0x000000000030b947 */ /* 0x000ff60003800000 */
[----:B------:R-:W-:Y:S01]  /*5df0*/  ISETP.NE.U32.AND P2, PT, R72, RZ, PT ;  /* 0x000000ff4800720c */ /* 0x000fe20003f45070 */
[----:B------:R-:W2:Y:S01]  /*5e00*/  LDCU.64 UR6, c[0x0][0x358] ;  /* 0x00006b00ff0677ac */ /* 0x000ea20008000a00 */
[----:B------:R-:W-:Y:S02]  /*5e10*/  IMAD.MOV.U32 R79, RZ, RZ, 0x1 ;  /* 0x00000001ff4f7424 */ /* 0x000fe400078e00ff */
[----:B------:R-:W-:Y:S11]  /*5e20*/  ISETP.NE.AND.EX P2, PT, R73, RZ, PT, P2 ;  /* 0x000000ff4900720c */ /* 0x000ff60003f45320 */
[----:B------:R-:W-:Y:S02]  /*5e30*/  @!UPT UIADD3 URZ, UPT, UPT, URZ, URZ, URZ ;  /* 0x000000fffffff290 */ /* 0x000fe4000fffe0ff */
[----:B------:R-:W3:Y:S01]  /*5e40*/  @P2 LDC.64 R2, c[0x0][0x888] ;  /* 0x00022200ff022b82 */ /* 0x000ee20000000a00 */
[----:B-1----:R-:W-:Y:S04]  /*5e50*/  @P2 IMAD R0, R74, UR36, RZ ;  /* 0x000000244a002c24 */ /* 0x002fe8000f8e02ff */
[----:B---3--:R-:W-:Y:S04]  /*5e60*/  @P2 IMAD.WIDE R2, R0, 0x4, R2 ;  /* 0x0000000400022825 */ /* 0x008fe800078e0202 */
[----:B------:R-:W-:Y:S01]  /*5e70*/  HFMA2 R0, -RZ, RZ, 0, 5.9604644775390625e-08 ;  /* 0x00000001ff007431 */ /* 0x000fe200000001ff */
[----:B--2--5:R2:W5:Y:S04]  /*5e80*/  @P2 LDG.E R39, desc[UR6][R2.64] ;  /* 0x0000000602272981 */ /* 0x024568000c1e1900 */
[----:B------:R-:W-:Y:S01]  /*5e90*/  @!P2 PRMT R79, R0, 0x7610, R79 ;  /* 0x00007610004fa816 */ /* 0x000fe2000000004f */
[----:B--2---:R-:W3:Y:S06]  /*5ea0*/  @!P2 LDC R39, c[0x0][0x880] ;  /* 0x00022000ff27ab82 */ /* 0x004eec0000000800 */
.L_x_99:
[----:B------:R-:W-:Y:S05]  /*5eb0*/  @!P4 BRA `(.L_x_100) ;  /* 0x000000000024c947 */ /* 0x000fea0003800000 */
[----:B------:R-:W-:Y:S01]  /*5ec0*/  ISETP.NE.U32.AND P2, PT, R68, RZ, PT ;  /* 0x000000ff4400720c */ /* 0x000fe20003f45070 */
[----:B------:R-:W2:Y:S03]  /*5ed0*/  LDCU.64 UR6, c[0x0][0x358] ;  /* 0x00006b00ff0677ac */ /* 0x000ea60008000a00 */
[----:B------:R-:W-:Y:S11]  /*5ee0*/  ISETP.NE.AND.EX P2, PT, R69, RZ, PT, P2 ;  /* 0x000000ff4500720c */ /* 0x000ff60003f45320 */
[----:B------:R-:W-:Y:S02]  /*5ef0*/  @!UPT UIADD3 URZ, UPT, UPT, URZ, URZ, URZ ;  /* 0x000000fffffff290 */ /* 0x000fe4000fffe0ff */
[----:B------:R-:W4:Y:S01]  /*5f00*/  @P2 LDC.64 R2, c[0x0][0x8a8] ;  /* 0x00022a00ff022b82 */ /* 0x000f220000000a00 */
[----:B-1----:R-:W-:Y:S04]  /*5f10*/  @P2 IMAD R0, R70, UR36, RZ ;  /* 0x0000002446002c24 */ /* 0x002fe8000f8e02ff */
[----:B----4-:R-:W-:Y:S05]  /*5f20*/  @P2 IMAD.WIDE R2, R0, 0x4, R2 ;  /* 0x0000000400022825 */ /* 0x010fea00078e0202 */
[----:B--2--5:R2:W5:Y:S02]  /*5f30*/  @P2 LDG.E R38, desc[UR6][R2.64] ;  /* 0x0000000602262981 */ /* 0x024564000c1e1900 */
[----:B--2---:R-:W4:Y:S02]  /*5f40*/  @!P2 LDC R38, c[0x0][0x8a0] ;  /* 0x00022800ff26ab82 */ /* 0x004f240000000800 */
.L_x_100:
[----:B---3-5:R-:W-:Y:S01]  /*5f50*/  @P0 FSETP.NEU.AND P4, PT, R39, RZ, PT ;  /* 0x000000ff2700020b */ /* 0x028fe20003f8d000 */
[----:B-1----:R-:W-:Y:S01]  /*5f60*/  IMAD.U32 R0, RZ, RZ, UR4 ;  /* 0x00000004ff007e24 */ /* 0x002fe2000f8e00ff */
[----:B------:R-:W-:Y:S01]  /*5f70*/  @P0 LOP3.LUT P2, RZ, R79, 0xff, RZ, 0xc0, !PT ;  /* 0x000000ff4fff0812 */ /* 0x000fe2000784c0ff */
[----:B------:R-:W-:Y:S01]  /*5f80*/  BSSY B1, `(.L_x_101) ;  /* 0x0000039000017945 */ /* 0x000fe20003800000 */
[----:B------:R-:W-:Y:S02]  /*5f90*/  @P0 SEL R2, RZ, 0xffffffff, P4 ;  /* 0xffffffffff020807 */ /* 0x000fe40002000000 */
[----:B------:R-:W-:Y:S02]  /*5fa0*/  CS2R R66, SRZ ;  /* 0x0000000000427805 */ /* 0x000fe4000001ff00 */
[----:B------:R-:W-:Y:S02]  /*5fb0*/  LEA R22, R36, UR44, 0x3 ;  /* 0x0000002c24167c11 */ /* 0x000fe4000f8e18ff */
[----:B------:R-:W-:Y:S02]  /*5fc0*/  CS2R R64, SRZ ;  /* 0x0000000000407805 */ /* 0x000fe4000001ff00 */
[----:B------:R-:W-:Y:S02]  /*5fd0*/  @P1 SEL R2, R0, R2, !P2 ;  /* 0x0000000200021207 */ /* 0x000fe40005000000 */
[----:B------:R-:W-:Y:S02]  /*5fe0*/  CS2R R18, SRZ ;  /* 0x0000000000127805 */ /* 0x000fe4000001ff00 */
[----:B------:R-:W-:Y:S02]  /*5ff0*/  SHF.L.U32 R3, R84, 0x1f, RZ ;  /* 0x0000001f54037819 */ /* 0x000fe400000006ff */
[----:B------:R-:W-:Y:S02]  /*6000*/  CS2R R16, SRZ ;  /* 0x0000000000107805 */ /* 0x000fe4000001ff00 */
[----:B------:R-:W-:Y:S02]  /*6010*/  @P0 LOP3.LUT R2, R2, 0x1, RZ, 0xc0, !PT ;  /* 0x0000000102020812 */ /* 0x000fe400078ec0ff */
[----:B------:R-:W-:Y:S02]  /*6020*/  PLOP3.LUT P5, PT, PT, PT, PT, 0x8, 0x80 ;  /* 0x000000000080781c */ /* 0x000fe40003fae170 */
[----:B------:R-:W-:Y:S02]  /*6030*/  ISETP.NE.U32.OR P1, PT, R2, 0x1, !P0 ;  /* 0x000000010200780c */ /* 0x000fe40004725470 */
[----:B------:R-:W-:Y:S11]  /*6040*/  LEA.HI R2, R36, R36, RZ, 0x1 ;  /* 0x0000002424027211 */ /* 0x000ff600078f08ff */
[----:B------:R-:W-:Y:S04]  /*6050*/  @P1 SHF.L.U32 R0, R82, 0x1f, RZ ;  /* 0x0000001f52001819 */ /* 0x000fe800000006ff */
[----:B------:R1:W2:Y:S01]  /*6060*/  @P1 SYNCS.PHASECHK.TRANS64.TRYWAIT P0, [UR44+0xd0], R0 ;  /* 0x0000d000ff0015a7 */ /* 0x0002a2000800112c */
[----:B------:R3:W3:Y:S01]  /*6070*/  SYNCS.PHASECHK.TRANS64.TRYWAIT P4, [R22+URZ+0x110], R3 ;  /* 0x00011003160075a7 */ /* 0x0006e200080811ff */
[C---:B-1----:R-:W-:Y:S01]  /*6080*/  IMAD.SHL.U32 R0, R2.reuse, 0x20, RZ ;  /* 0x0000002002007824 */ /* 0x042fe200078e00ff */
[----:B------:R-:W-:Y:S04]  /*6090*/  LOP3.LUT R2, R2, 0xffe, RZ, 0xc0, !PT ;  /* 0x00000ffe02027812 */ /* 0x000fe800078ec0ff */
[----:B------:R-:W-:Y:S01]  /*60a0*/  LOP3.LUT R0, R0, 0xffffffc0, RZ, 0xc0, !PT ;  /* 0xffffffc000007812 */ /* 0x000fe200078ec0ff */
[----:B------:R-:W-:Y:S04]  /*60b0*/  IMAD.IADD R2, R36, 0x1, -R2 ;  /* 0x0000000124027824 */ /* 0x000fe800078e0a02 */
[----:B------:R-:W-:Y:S04]  /*60c0*/  IMAD.IADD R0, R37, 0x1, R0 ;  /* 0x0000000125007824 */ /* 0x000fe800078e0200 */
[----:B------:R-:W-:Y:S01]  /*60d0*/  IMAD R2, R2, 0x100000, R0 ;  /* 0x0010000002027824 */ /* 0x000fe200078e0200 */
[----:B--2---:R-:W-:Y:S01]  /*60e0*/  @P1 PLOP3.LUT P5, PT, P0, PT, PT, 0x8, 0x80 ;  /* 0x000000000080181c */ /* 0x004fe200007ae170 */
[----:B------:R-:W-:Y:S01]  /*60f0*/  @!UPT UIADD3 URZ, UPT, UPT, URZ, URZ, URZ ;  /* 0x000000fffffff290 */ /* 0x000fe2000fffe0ff */
[----:B---3--:R-:W-:Y:S11]  /*6100*/  @!P1 BRA `(.L_x_102) ;  /* 0x0000000000809947 */ /* 0x008ff60003800000 */
[----:B------:R-:W-:Y:S01]  /*6110*/  ISETP.NE.U32.AND P0, PT, RZ, UR58, PT ;  /* 0x0000003aff007c0c */ /* 0x000fe2000bf05070 */
[----:B------:R-:W-:Y:S01]  /*6120*/  BSSY B0, `(.L_x_103) ;  /* 0x0000012000007945 */ /* 0x000fe20003800000 */
[----:B------:R-:W-:Y:S02]  /*6130*/  FSETP.NEU.AND P2, PT, R39, RZ, PT ;  /* 0x000000ff2700720b */ /* 0x000fe40003f4d000 */
[----:B------:R-:W-:Y:S02]  /*6140*/  CS2R R18, SRZ ;  /* 0x0000000000127805 */ /* 0x000fe4000001ff00 */
[----:B------:R-:W-:Y:S02]  /*6150*/  ISETP.NE.AND.EX P0, PT, RZ, UR59, PT, P0 ;  /* 0x0000003bff007c0c */ /* 0x000fe4000bf05300 */
[----:B------:R-:W-:Y:S02]  /*6160*/  CS2R R16, SRZ ;  /* 0x0000000000107805 */ /* 0x000fe4000001ff00 */
[----:B------:R-:W-:Y:S02]  /*6170*/  LOP3.LUT P1, RZ, R79, 0xff, RZ, 0xc0, !PT ;  /* 0x000000ff4fff7812 */ /* 0x000fe4000782c0ff */
[----:B------:R-:W-:Y:S02]  /*6180*/  CS2R R66, SRZ ;  /* 0x0000000000427805 */ /* 0x000fe4000001ff00 */
[----:B------:R-:W-:Y:S02]  /*6190*/  SEL R0, RZ, 0xffffffff, P2 ;  /* 0xffffffffff007807 */ /* 0x000fe40001000000 */
[----:B------:R-:W-:Y:S02]  /*61a0*/  CS2R R64, SRZ ;  /* 0x0000000000407805 */ /* 0x000fe4000001ff00 */
[----:B------:R-:W-:Y:S04]  /*61b0*/  SEL R4, RZ, 0xffffffff, P0 ;  /* 0xffffffffff047807 */ /* 0x000fe80000000000 */
[----:B------:R-:W-:Y:S04]  /*61c0*/  @P3 SEL R0, R4, R0, !P1 ;  /* 0x0000000004003207 */ /* 0x000fe80004800000 */
[----:B------:R-:W-:Y:S04]  /*61d0*/  LOP3.LUT R0, R0, 0x1, RZ, 0xc0, !PT ;  /* 0x0000000100007812 */ /* 0x000fe800078ec0ff */
[----:B------:R-:W-:Y:S01]  /*61e0*/  ISETP.NE.U32.AND P0, PT, R0, 0x1, PT ;  /* 0x000000010000780c */ /* 0x000fe20003f05070 */
[----:B------:R-:W-:Y:S01]  /*61f0*/  @!UPT UIADD3 URZ, UPT, UPT, URZ, URZ, URZ ;  /* 0x000000fffffff290 */ /* 0x000fe2000fffe0ff */
[----:B------:R-:W-:Y:S11]  /*6200*/  @!P5 BRA `(.L_x_104) ;  /* 0x00000000000cd947 */ /* 0x000ff60003800000 */
[----:B------:R-:W-:Y:S04]  /*6210*/  SHF.L.U32 R4, R82, 0x1f, RZ ;  /* 0x0000001f52047819 */ /* 0x000fe800000006ff */
[----:B------:R-:W1:Y:S02]  /*6220*/  SYNCS.PHASECHK.TRANS64.TRYWAIT P1, [UR44+0xd0], R4 ;  /* 0x0000d004ff0075a7 */ /* 0x000e64000802112c */
[----:B-1----:R-:W-:Y:S05]  /*6230*/  @!P1 BRA `(.L_x_105) ;  /* 0x0000001800289947 */ /* 0x002fea0003800000 */
.L_x_104:
[----:B------:R-:W-:Y:S05]  /*6240*/  BSYNC B0 ;  /* 0x0000000000007941 */ /* 0x000fea0003800000 */
.L_x_103:
[----:B------:R2:W3:Y:S01]  /*6250*/  @P0 LDS.128 R16, [R78+UR44+0x200] ;  /* 0x0002002c4e100984 */ /* 0x0004e20008000c00 */
[----:B------:R-:W-:Y:S01]  /*6260*/  UIADD3 UR4, UPT, UPT, UR44, 0xd8, URZ ;  /* 0x000000d82c047890 */ /* 0x000fe2000fffe0ff */
[----:B------:R-:W-:Y:S02]  /*6270*/  LOP3.LUT R82, R82, 0x1, RZ, 0x3c, !PT ;  /* 0x0000000152527812 */ /* 0x000fe400078e3cff */
[----:B------:R2:W1:Y:S01]  /*6280*/  @P0 LDS.128 R64, [R77+0x10] ;  /* 0x000010004d400984 */ /* 0x0004620000000c00 */
[----:B------:R-:W-:Y:S01]  /*6290*/  UPRMT UR4, UR48, 0x654, UR4 ;  /* 0x0000065430047896 */ /* 0x000fe20008000004 */
[----:B------:R-:W-:Y:S01]  /*62a0*/  @!PT LDS RZ, [RZ] ;  /* 0x00000000fffff984 */ /* 0x000fe20000000800 */
[----:B------:R-:W-:Y:S01]  /*62b0*/  @!PT LDS RZ, [RZ] ;  /* 0x00000000fffff984 */ /* 0x000fe20000000800 */
[----:B------:R-:W-:Y:S01]  /*62c0*/  @!PT LDS RZ, [RZ] ;  /* 0x00000000fffff984 */ /* 0x000fe20000000800 */
[----:B------:R-:W-:Y:S01]  /*62d0*/  @!PT LDS RZ, [RZ] ;  /* 0x00000000fffff984 */ /* 0x000fe20000000800 */
[----:B------:R5:W-:Y:S06]  /*62e0*/  MEMBAR.ALL.CTA ;  /* 0x0000000000007992 */ /* 0x000bec0000008000 */
[----:B-----5:R-:W5:Y:S02]  /*62f0*/  FENCE.VIEW.ASYNC.S ;  /* 0x00000000000073c6 */ /* 0x020f640000000000 */
[----:B-----5:R-:W-:Y:S03]  /*6300*/  SYNCS.ARRIVE.TRANS64.RED.A1T0 RZ, [UR4], RZ ;  /* 0x000000ffffff79a7 */ /* 0x020fe60008100404 */
.L_x_102:
[----:B------:R-:W-:Y:S05]  /*6310*/  BSYNC B1 ;  /* 0x0000000000017941 */ /* 0x000fea0003800000 */
.L_x_101:
[----:B-1----:R-:W-:Y:S04]  /*6320*/  SHF.R.U32.HI R0, RZ, 0x15, R2 ;  /* 0x00000015ff007819 */ /* 0x002fe80000011602 */
[----:B------:R-:W-:Y:S01]  /*6330*/  LOP3.LUT P0, RZ, R0, 0x3, R80, 0x48, !PT ;  /* 0x0000000300ff7812 */ /* 0x000fe20007804850 */
[----:B------:R-:W-:Y:S01]  /*6340*/  @!UPT UIADD3 URZ, UPT, UPT, URZ, URZ, URZ ;  /* 0x000000fffffff290 */ /* 0x000fe2000fffe0ff */
[----:B------:R-:W-:Y:S11]  /*6350*/  @P4 BRA `(.L_x_106) ;  /* 0x0000000000084947 */ /* 0x000ff60003800000 */
[----:B------:R-:W1:Y:S02]  /*6360*/  SYNCS.PHASECHK.TRANS64.TRYWAIT P1, [R22+URZ+0x110], R3 ;  /* 0x00011003160075a7 */ /* 0x000e6400080211ff */
[----:B-1----:R-:W-:Y:S05]  /*6370*/  @!P1 BRA `(.L_x_107) ;  /* 0x0000001400f09947 */ /* 0x002fea0003800000 */
.L_x_106:
[----:B------:R-:W-:Y:S05]  /*6380*/  @!P0 BRA `(.L_x_108) ;  /* 0x0000000000408947 */ /* 0x000fea0003800000 */
[----:B------:R-:W1:Y:S01]  /*6390*/  LDCU.64 UR8, c[0x4][0x70] ;  /* 0x01000e00ff0877ac */ /* 0x000e620008000a00 */
[----:B------:R-:W-:Y:S01]  /*63a0*/  MOV R15, 0x0 ;  /* 0x00000000000f7802 */ /* 0x000fe20000000f00 */
[----:B------:R-:W-:Y:S02]  /*63b0*/  HFMA2 R12, -RZ, RZ, 0, 5.9604644775390625e-08 ;  /* 0x00000001ff0c7431 */ /* 0x000fe400000001ff */
[----:B------:R-:W-:Y:S02]  /*63c0*/  IMAD.MOV.U32 R8, RZ, RZ, 0x192 ;  /* 0x00000192ff087424 */ /* 0x000fe400078e00ff */
[----:B------:R-:W-:Y:S01]  /*63d0*/  IMAD.MOV.U32 R13, RZ, RZ, RZ ;  /* 0x000000ffff0d7224 */ /* 0x000fe200078e00ff */
[----:B------:R-:W5:Y:S01]  /*63e0*/  LDCU.64 UR6, c[0x4][0x78] ;  /* 0x01000f00ff0677ac */ /* 0x000f620008000a00 */
[----:B------:R-:W2:Y:S01]  /*63f0*/  LDC.64 R14, c[0x4][R15] ;  /* 0x010000000f0e7b82 */ /* 0x000ea20000000a00 */
[----:B------:R-:W3:Y:S01]  /*6400*/  LDCU.64 UR4, c[0x4][0x10] ;  /* 0x01000200ff0477ac */ /* 0x000ee20008000a00 */
[----:B-1----:R-:W-:Y:S01]  /*6410*/  MOV R5, UR9 ;  /* 0x0000000900057c02 */ /* 0x002fe20008000f00 */
[----:B------:R-:W-:Y:S01]  /*6420*/  IMAD.U32 R4, RZ, RZ, UR8 ;  /* 0x00000008ff047e24 */ /* 0x000fe2000f8e00ff */
[----:B-----5:R-:W-:Y:S01]  /*6430*/  MOV R7, UR7 ;  /* 0x0000000700077c02 */ /* 0x020fe20008000f00 */
[----:B------:R-:W-:Y:S01]  /*6440*/  IMAD.U32 R6, RZ, RZ, UR6 ;  /* 0x00000006ff067e24 */ /* 0x000fe2000f8e00ff */
[----:B---3--:R-:W-:Y:S01]  /*6450*/  MOV R11, UR5 ;  /* 0x00000005000b7c02 */ /* 0x008fe20008000f00 */
[----:B------:R-:W-:Y:S02]  /*6460*/  IMAD.U32 R10, RZ, RZ, UR4 ;  /* 0x00000004ff0a7e24 */ /* 0x000fe4000f8e00ff */
[----:B------:R-:W-:Y:S07]  /*6470*/  LEPC R20, `(.L_x_108) ;  /* 0x000000001014794e */ /* 0x000fee0000000000 */
[----:B--2-4-:R-:W-:Y:S05]  /*6480*/  CALL.ABS.NOINC R14 ;  /* 0x000000000e007343 */ /* 0x014fea0003c00000 */
.L_x_108:
[----:B------:R-:W-:Y:S01]  /*6490*/  LOP3.LUT P0, RZ, R76, 0x60, RZ, 0xc0, !PT ;  /* 0x000000604cff7812 */ /* 0x000fe2000780c0ff */
[----:B------:R-:W-:Y:S05]  /*64a0*/  WARPSYNC.ALL ;  /* 0x0000000000007948 */ /* 0x000fea0003800000 */
[----:B------:R-:W-:Y:S01]  /*64b0*/  R2UR UR4, R2 ;  /* 0x00000000020472ca */ /* 0x000fe200000e0000 */
[----:B------:R-:W-:Y:S01]  /*64c0*/  BSSY.RECONVERGENT B0, `(.L_x_109) ;  /* 0x000009f000007945 */ /* 0x000fe20003800200 */
[-C--:B---3--:R-:W-:Y:S02]  /*64d0*/  F2FP.F16.E4M3.UNPACK_B R2, R16.reuse ;  /* 0x00000010ff02723e */ /* 0x088fe400020006ff */
[----:B------:R-:W-:Y:S02]  /*64e0*/  F2FP.F16.E4M3.UNPACK_B R16, R16.H1 ;  /* 0x00000010ff10723e */ /* 0x000fe400030006ff */
[----:B------:R-:W-:Y:S01]  /*64f0*/  R2UR UR5, R22 ;  /* 0x00000000160572ca */ /* 0x000fe200000e0000 */
[----:B------:R-:W-:Y:S01]  /*6500*/  HADD2.F32 R0, -RZ, R2.H0_H0 ;  /* 0x20000002ff007230 */ /* 0x000fe20000004100 */
[-C--:B------:R-:W-:Y:S01]  /*6510*/  F2FP.F16.E4M3.UNPACK_B R42, R17.reuse ;  /* 0x00000011ff2a723e */ /* 0x080fe200020006ff */
[--C-:B------:R-:W-:Y:S01]  /*6520*/  HADD2.F32 R3, -RZ, R16.reuse.H0_H0 ;  /* 0x20000010ff037230 */ /* 0x100fe20000004100 */
[----:B------:R-:W-:Y:S01]  /*6530*/  F2FP.F16.E4M3.UNPACK_B R44, R17.H1 ;  /* 0x00000011ff2c723e */ /* 0x000fe200030006ff */
[----:B------:R-:W-:Y:S01]  /*6540*/  HADD2.F32 R40, -RZ, R16.H1_H1 ;  /* 0x30000010ff287230 */ /* 0x000fe20000004100 */
[-C--:B------:R-:W-:Y:S01]  /*6550*/  F2FP.F16.E4M3.UNPACK_B R46, R18.reuse ;  /* 0x00000012ff2e723e */ /* 0x080fe200020006ff */
[----:B------:R-:W-:Y:S01]  /*6560*/  HADD2.F32 R2, -RZ, R2.H1_H1 ;  /* 0x30000002ff027230 */ /* 0x000fe20000004100 */
[----:B------:R-:W-:Y:S01]  /*6570*/  F2FP.F16.E4M3.UNPACK_B R48, R18.H1 ;  /* 0x00000012ff30723e */ /* 0x000fe200030006ff */
[--C-:B------:R-:W-:Y:S01]  /*6580*/  HADD2.F32 R41, -RZ, R42.reuse.H0_H0 ;  /* 0x2000002aff297230 */ /* 0x100fe20000004100 */
[-C--:B------:R-:W-:Y:S01]  /*6590*/  F2FP.F16.E4M3.UNPACK_B R50, R19.reuse ;  /* 0x00000013ff32723e */ /* 0x080fe200020006ff */
[----:B------:R-:W-:Y:S01]  /*65a0*/  HADD2.F32 R42, -RZ, R42.H1_H1 ;  /* 0x3000002aff2a7230 */ /* 0x000fe20000004100 */
[----:B------:R-:W-:Y:S01]  /*65b0*/  F2FP.F16.E4M3.UNPACK_B R52, R19.H1 ;  /* 0x00000013ff34723e */ /* 0x000fe200030006ff */
[----:B------:R-:W-:Y:S01]  /*65c0*/  HADD2.F32 R43, -RZ, R44.H0_H0 ;  /* 0x2000002cff2b7230 */ /* 0x000fe20000004100 */
[----:B------:R-:W-:Y:S01]  /*65d0*/  LDTM.16dp32bit_t0_t15.x32 R4, tmem[UR4] ;  /* 0x00000004000479ee */ /* 0x000fe20008a80000 */
[----:B------:R-:W1:Y:S01]  /*65e0*/  LDTM.16dp32bit_t16_t31.x32 R4, tmem[UR4+0x20] ;  /* 0x00002004000479ee */ /* 0x000e620008aa0000 */
[----:B------:R-:W-:Y:S01]  /*65f0*/  NOP ;  /* 0x0000000000007918 */ /* 0x000fe20000000000 */
[----:B------:R-:W-:Y:S01]  /*6600*/  UIADD3 UR4, UPT, UPT, UR5, 0x130, URZ ;  /* 0x0000013005047890 */ /* 0x000fe2000fffe0ff */
[--C-:B------:R-:W-:Y:S01]  /*6610*/  HADD2.F32 R45, -RZ, R46.reuse.H0_H0 ;  /* 0x2000002eff2d7230 */ /* 0x100fe20000004100 */
[----:B------:R-:W-:Y:S01]  /*6620*/  F2FP.F16.E4M3.UNPACK_B R54, R64 ;  /* 0x00000040ff36723e */ /* 0x000fe200020006ff */
[----:B------:R-:W-:Y:S01]  /*6630*/  HADD2.F32 R46, -RZ, R46.H1_H1 ;  /* 0x3000002eff2e7230 */ /* 0x000fe20000004100 */
[----:B------:R-:W-:Y:S01]  /*6640*/  UPRMT UR4, UR48, 0x654, UR4 ;  /* 0x0000065430047896 */ /* 0x000fe20008000004 */
[--C-:B------:R-:W-:Y:S01]  /*6650*/  HADD2.F32 R49, -RZ, R50.reuse.H0_H0 ;  /* 0x20000032ff317230 */ /* 0x100fe20000004100 */
[-C--:B------:R-:W-:Y:S01]  /*6660*/  F2FP.F16.E4M3.UNPACK_B R58, R65.reuse ;  /* 0x00000041ff3a723e */ /* 0x080fe200020006ff */
[----:B------:R-:W-:Y:S01]  /*6670*/  HADD2.F32 R50, -RZ, R50.H1_H1 ;  /* 0x30000032ff327230 */ /* 0x000fe20000004100 */
[----:B------:R-:W-:Y:S01]  /*6680*/  F2FP.F16.E4M3.UNPACK_B R62, R66 ;  /* 0x00000042ff3e723e */ /* 0x000fe200020006ff */
[--C-:B------:R-:W-:Y:S01]  /*6690*/  HADD2.F32 R53, -RZ, R54.reuse.H0_H0 ;  /* 0x20000036ff357230 */ /* 0x100fe20000004100 */
[----:B------:R-:W-:Y:S01]  /*66a0*/  F2FP.F16.E4M3.UNPACK_B R56, R64.H1 ;  /* 0x00000040ff38723e */ /* 0x000fe200030006ff */
[----:B------:R-:W-:Y:S01]  /*66b0*/  HADD2.F32 R54, -RZ, R54.H1_H1 ;  /* 0x30000036ff367230 */ /* 0x000fe20000004100 */
[----:B------:R-:W-:Y:S01]  /*66c0*/  F2FP.F16.E4M3.UNPACK_B R60, R65.H1 ;  /* 0x00000041ff3c723e */ /* 0x000fe200030006ff */
[----:B-1----:R-:W-:Y:S01]  /*66d0*/  SYNCS.ARRIVE.TRANS64.RED.A1T0 RZ, [UR4], RZ ;  /* 0x000000ffffff79a7 */ /* 0x002fe20008100404 */
[--C-:B------:R-:W-:Y:S01]  /*66e0*/  HADD2.F32 R57, -RZ, R58.reuse.H0_H0 ;  /* 0x2000003aff397230 */ /* 0x100fe20000004100 */
[-C--:B------:R-:W-:Y:S01]  /*66f0*/  F2FP.F16.E4M3.UNPACK_B R65, R67.reuse ;  /* 0x00000043ff41723e */ /* 0x080fe200020006ff */
[----:B------:R-:W-:Y:S01]  /*6700*/  HADD2.F32 R58, -RZ, R58.H1_H1 ;  /* 0x3000003aff3a7230 */ /* 0x000fe20000004100 */
[----:B------:R-:W-:Y:S01]  /*6710*/  F2FP.F16.E4M3.UNPACK_B R64, R66.H1 ;  /* 0x00000042ff40723e */ /* 0x000fe200030006ff */
[--C-:B------:R-:W-:Y:S01]  /*6720*/  HADD2.F32 R61, -RZ, R62.reuse.H0_H0 ;  /* 0x2000003eff3d7230 */ /* 0x100fe20000004100 */
[----:B------:R-:W-:Y:S01]  /*6730*/  F2FP.F16.E4M3.UNPACK_B R67, R67.H1 ;  /* 0x00000043ff43723e */ /* 0x000fe200030006ff */
[----:B------:R-:W-:Y:S01]  /*6740*/  HADD2.F32 R62, -RZ, R62.H1_H1 ;  /* 0x3000003eff3e7230 */ /* 0x000fe20000004100 */
[----:B------:R-:W-:Y:S01]  /*6750*/  IADD3 R36, PT, PT, R36, 0x1, RZ ;  /* 0x0000000124247810 */ /* 0x000fe20007ffe0ff */
[C---:B----4-:R-:W-:Y:S01]  /*6760*/  FMUL R4, R38.reuse, R4 ;  /* 0x0000000426047220 */ /* 0x050fe20000400000 */
[C---:B------:R-:W-:Y:S01]  /*6770*/  FMUL R5, R38.reuse, R5 ;  /* 0x0000000526057220 */ /* 0x040fe20000400000 */
[C---:B------:R-:W-:Y:S01]  /*6780*/  FMUL R8, R38.reuse, R8 ;  /* 0x0000000826087220 */ /* 0x040fe20000400000 */
[C---:B------:R-:W-:Y:S01]  /*6790*/  FMUL R9, R38.reuse, R9 ;  /* 0x0000000926097220 */ /* 0x040fe20000400000 */
[C---:B------:R-:W-:Y:S01]  /*67a0*/  FFMA R4, R39.reuse, R0, R4 ;  /* 0x0000000027047223 */ /* 0x040fe20000000004 */
[C---:B------:R-:W-:Y:S01]  /*67b0*/  FFMA R5, R39.reuse, R2, R5 ;  /* 0x0000000227057223 */ /* 0x040fe20000000005 */
[C---:B------:R-:W-:Y:S01]  /*67c0*/  FMUL R12, R38.reuse, R12 ;  /* 0x0000000c260c7220 */ /* 0x040fe20000400000 */
        /* <DEDUP_REMOVED lines=10> */
[----:B------:R-:W-:Y:S02]  /*6870*/  HADD2.F32 R44, -RZ, R44.H1_H1 ;  /* 0x3000002cff2c7230 */ /* 0x000fe40000004100 */
[C---:B------:R-:W-:Y:S01]  /*6880*/  FMUL R10, R38.reuse, R10 ;  /* 0x0000000a260a7220 */ /* 0x040fe20000400000 */
[C---:B------:R-:W-:Y:S01]  /*6890*/  FFMA R6, R39.reuse, R3, R6 ;  /* 0x0000000327067223 */ /* 0x040fe20000000006 */
[C---:B------:R-:W-:Y:S01]  /*68a0*/  FFMA R7, R39.reuse, R40, R7 ;  /* 0x0000002827077223 */ /* 0x040fe20000000007 */
[C---:B------:R-:W-:Y:S01]  /*68b0*/  FFMA R8, R39.reuse, R41, R8 ;  /* 0x0000002927087223 */ /* 0x040fe20000000008 */
[C---:B------:R-:W-:Y:S01]  /*68c0*/  FFMA R9, R39.reuse, R42, R9 ;  /* 0x0000002a27097223 */ /* 0x040fe20000000009 */
[----:B------:R-:W-:Y:S01]  /*68d0*/  FFMA R10, R39, R43, R10 ;  /* 0x0000002b270a7223 */ /* 0x000fe2000000000a */
[--C-:B------:R-:W-:Y:S01]  /*68e0*/  HADD2.F32 R40, -RZ, R65.reuse.H0_H0 ;  /* 0x20000041ff287230 */ /* 0x100fe20000004100 */
[----:B------:R-:W-:Y:S01]  /*68f0*/  F2FP.SATFINITE.E4M3.F32.PACK_AB_MERGE_C R86, R7, R6, RZ ;  /* 0x000000060756723e */ /* 0x000fe200048070ff */
[C---:B------:R-:W-:Y:S01]  /*6900*/  FMUL R7, R38.reuse, R24 ;  /* 0x0000001826077220 */ /* 0x040fe20000400000 */
[C---:B------:R-:W-:Y:S01]  /*6910*/  FMUL R24, R38.reuse, R29 ;  /* 0x0000001d26187220 */ /* 0x040fe20000400000 */
[C---:B------:R-:W-:Y:S01]  /*6920*/  FMUL R29, R38.reuse, R34 ;  /* 0x00000022261d7220 */ /* 0x040fe20000400000 */
[----:B------:R-:W-:Y:S02]  /*6930*/  HADD2.F32 R65, -RZ, R65.H1_H1 ;  /* 0x30000041ff417230 */ /* 0x000fe40000004100 */
[C---:B------:R-:W-:Y:S01]  /*6940*/  FMUL R11, R38.reuse, R11 ;  /* 0x0000000b260b7220 */ /* 0x040fe20000400000 */
[--C-:B------:R-:W-:Y:S02]  /*6950*/  HADD2.F32 R47, -RZ, R48.reuse.H0_H0 ;  /* 0x20000030ff2f7230 */ /* 0x100fe40000004100 */
[C---:B------:R-:W-:Y:S01]  /*6960*/  FMUL R14, R38.reuse, R14 ;  /* 0x0000000e260e7220 */ /* 0x040fe20000400000 */
[----:B------:R-:W-:Y:S02]  /*6970*/  HADD2.F32 R48, -RZ, R48.H1_H1 ;  /* 0x30000030ff307230 */ /* 0x000fe40000004100 */
[C---:B------:R-:W-:Y:S01]  /*6980*/  FFMA R11, R39.reuse, R44, R11 ;  /* 0x0000002c270b7223 */ /* 0x040fe2000000000b */
[C---:B------:R-:W-:Y:S01]  /*6990*/  FFMA R12, R39.reuse, R45, R12 ;  /* 0x0000002d270c7223 */ /* 0x040fe2000000000c */
[C---:B------:R-:W-:Y:S01]  /*69a0*/  FFMA R13, R39.reuse, R46, R13 ;  /* 0x0000002e270d7223 */ /* 0x040fe2000000000d */
[----:B------:R-:W-:Y:S01]  /*69b0*/  FFMA R14, R39, R47, R14 ;  /* 0x0000002f270e7223 */ /* 0x000fe2000000000e */
[C---:B------:R-:W-:Y:S01]  /*69c0*/  FMUL R15, R38.reuse, R15 ;  /* 0x0000000f260f7220 */ /* 0x040fe20000400000 */
[--C-:B------:R-:W-:Y:S01]  /*69d0*/  HADD2.F32 R51, -RZ, R52.reuse.H0_H0 ;  /* 0x20000034ff337230 */ /* 0x100fe20000004100 */
[----:B------:R-:W-:Y:S01]  /*69e0*/  F2FP.SATFINITE.E4M3.F32.PACK_AB_MERGE_C R10, R11, R10, RZ ;  /* 0x0000000a0b0a723e */ /* 0x000fe200048070ff */
[----:B------:R-:W-:Y:S02]  /*69f0*/  HADD2.F32 R52, -RZ, R52.H1_H1 ;  /* 0x30000034ff347230 */ /* 0x000fe40000004100 */
[C---:B------:R-:W-:Y:S01]  /*6a00*/  FFMA R15, R39.reuse, R48, R15 ;  /* 0x00000030270f7223 */ /* 0x040fe2000000000f */
[C---:B------:R-:W-:Y:S01]  /*6a10*/  FFMA R16, R39.reuse, R49, R16 ;  /* 0x0000003127107223 */ /* 0x040fe20000000010 */
[C---:B------:R-:W-:Y:S01]  /*6a20*/  FFMA R17, R39.reuse, R50, R17 ;  /* 0x0000003227117223 */ /* 0x040fe20000000011 */
[C---:B------:R-:W-:Y:S01]  /*6a30*/  FMUL R18, R38.reuse, R18 ;  /* 0x0000001226127220 */ /* 0x040fe20000400000 */
[C---:B------:R-:W-:Y:S01]  /*6a40*/  FMUL R19, R38.reuse, R19 ;  /* 0x0000001326137220 */ /* 0x040fe20000400000 */
[--C-:B------:R-:W-:Y:S02]  /*6a50*/  HADD2.F32 R55, -RZ, R56.reuse.H0_H0 ;  /* 0x20000038ff377230 */ /* 0x100fe40000004100 */
[C---:B------:R-:W-:Y:S01]  /*6a60*/  FMUL R3, R38.reuse, R22 ;  /* 0x0000001626037220 */ /* 0x040fe20000400000 */
[C---:B------:R-:W-:Y:S01]  /*6a70*/  FFMA R18, R39.reuse, R51, R18 ;  /* 0x0000003327127223 */ /* 0x040fe20000000012 */
[----:B------:R-:W-:Y:S02]  /*6a80*/  HADD2.F32 R56, -RZ, R56.H1_H1 ;  /* 0x30000038ff387230 */ /* 0x000fe40000004100 */
[C---:B------:R-:W-:Y:S01]  /*6a90*/  FFMA R19, R39.reuse, R52, R19 ;  /* 0x0000003427137223 */ /* 0x040fe20000000013 */
[C---:B------:R-:W-:Y:S01]  /*6aa0*/  FMUL R6, R38.reuse, R23 ;  /* 0x0000001726067220 */ /* 0x040fe20000400000 */
[C---:B------:R-:W-:Y:S01]  /*6ab0*/  FFMA R0, R39.reuse, R53, R0 ;  /* 0x0000003527007223 */ /* 0x040fe20000000000 */
[C---:B------:R-:W-:Y:S01]  /*6ac0*/  FFMA R2, R39.reuse, R54, R2 ;  /* 0x0000003627027223 */ /* 0x040fe20000000002 */
[--C-:B------:R-:W-:Y:S02]  /*6ad0*/  HADD2.F32 R59, -RZ, R60.reuse.H0_H0 ;  /* 0x2000003cff3b7230 */ /* 0x100fe40000004100 */
[C---:B------:R-:W-:Y:S01]  /*6ae0*/  FFMA R3, R39.reuse, R55, R3 ;  /* 0x0000003727037223 */ /* 0x040fe20000000003 */
[----:B------:R-:W-:Y:S02]  /*6af0*/  HADD2.F32 R60, -RZ, R60.H1_H1 ;  /* 0x3000003cff3c7230 */ /* 0x000fe40000004100 */
[C---:B------:R-:W-:Y:S01]  /*6b00*/  FMUL R21, R38.reuse, R26 ;  /* 0x0000001a26157220 */ /* 0x040fe20000400000 */
[C---:B------:R-:W-:Y:S01]  /*6b10*/  FMUL R22, R38.reuse, R27 ;  /* 0x0000001b26167220 */ /* 0x040fe20000400000 */
[C---:B------:R-:W-:Y:S01]  /*6b20*/  FFMA R6, R39.reuse, R56, R6 ;  /* 0x0000003827067223 */ /* 0x040fe20000000006 */
[C---:B------:R-:W-:Y:S01]  /*6b30*/  FFMA R7, R39.reuse, R57, R7 ;  /* 0x0000003927077223 */ /* 0x040fe20000000007 */
[C---:B------:R-:W-:Y:S01]  /*6b40*/  FMUL R23, R38.reuse, R28 ;  /* 0x0000001c26177220 */ /* 0x040fe20000400000 */
[C---:B------:R-:W-:Y:S01]  /*6b50*/  FFMA R20, R39.reuse, R58, R20 ;  /* 0x0000003a27147223 */ /* 0x040fe20000000014 */
[--C-:B------:R-:W-:Y:S02]  /*6b60*/  HADD2.F32 R63, -RZ, R64.reuse.H0_H0 ;  /* 0x20000040ff3f7230 */ /* 0x100fe40000004100 */
[C---:B------:R-:W-:Y:S01]  /*6b70*/  FFMA R21, R39.reuse, R59, R21 ;  /* 0x0000003b27157223 */ /* 0x040fe20000000015 */
[----:B------:R-:W-:Y:S02]  /*6b80*/  HADD2.F32 R64, -RZ, R64.H1_H1 ;  /* 0x30000040ff407230 */ /* 0x000fe40000004100 */
[C---:B------:R-:W-:Y:S01]  /*6b90*/  FFMA R22, R39.reuse, R60, R22 ;  /* 0x0000003c27167223 */ /* 0x040fe20000000016 */
[C---:B------:R-:W-:Y:S01]  /*6ba0*/  FMUL R26, R38.reuse, R31 ;  /* 0x0000001f261a7220 */ /* 0x040fe20000400000 */
[C---:B------:R-:W-:Y:S01]  /*6bb0*/  FMUL R27, R38.reuse, R32 ;  /* 0x00000020261b7220 */ /* 0x040fe20000400000 */
[C---:B------:R-:W-:Y:S01]  /*6bc0*/  FFMA R23, R39.reuse, R61, R23 ;  /* 0x0000003d27177223 */ /* 0x040fe20000000017 */
[----:B------:R-:W-:Y:S01]  /*6bd0*/  FMUL R28, R38, R33 ;  /* 0x00000021261c7220 */ /* 0x000fe20000400000 */
[C---:B------:R-:W-:Y:S01]  /*6be0*/  FFMA R24, R39.reuse, R62, R24 ;  /* 0x0000003e27187223 */ /* 0x040fe20000000018 */
[--C-:B------:R-:W-:Y:S02]  /*6bf0*/  HADD2.F32 R66, -RZ, R67.reuse.H0_H0 ;  /* 0x20000043ff427230 */ /* 0x100fe40000004100 */
[C---:B------:R-:W-:Y:S01]  /*6c00*/  FFMA R25, R39.reuse, R63, R25 ;  /* 0x0000003f27197223 */ /* 0x040fe20000000019 */
[----:B------:R-:W-:Y:S02]  /*6c10*/  HADD2.F32 R67, -RZ, R67.H1_H1 ;  /* 0x30000043ff437230 */ /* 0x000fe40000004100 */
[----:B------:R-:W-:Y:S01]  /*6c20*/  FFMA R26, R39, R64, R26 ;  /* 0x00000040271a7223 */ /* 0x000fe2000000001a */
[----:B------:R-:W-:Y:S01]  /*6c30*/  F2FP.SATFINITE.E4M3.F32.PACK_AB_MERGE_C R14, R15, R14, RZ ;  /* 0x0000000e0f0e723e */ /* 0x000fe200048070ff */
[----:B------:R-:W-:Y:S01]  /*6c40*/  FFMA R27, R39, R40, R27 ;  /* 0x00000028271b7223 */ /* 0x000fe2000000001b */
[----:B------:R-:W-:Y:S01]  /*6c50*/  F2FP.SATFINITE.E4M3.F32.PACK_AB_MERGE_C R18, R19, R18, RZ ;  /* 0x000000121312723e */ /* 0x000fe200048070ff */
[C---:B------:R-:W-:Y:S01]  /*6c60*/  FFMA R28, R39.reuse, R65, R28 ;  /* 0x00000041271c7223 */ /* 0x040fe2000000001c */
[C---:B------:R-:W-:Y:S01]  /*6c70*/  FFMA R29, R39.reuse, R66, R29 ;  /* 0x00000042271d7223 */ /* 0x040fe2000000001d */
[----:B------:R-:W-:Y:S01]  /*6c80*/  FFMA R30, R39, R67, R30 ;  /* 0x00000043271e7223 */ /* 0x000fe2000000001e */
[----:B------:R-:W-:Y:S02]  /*6c90*/  F2FP.SATFINITE.E4M3.F32.PACK_AB_MERGE_C R32, R5, R4, R86 ;  /* 0x000000040520723e */ /* 0x000fe40004807056 */
[----:B------:R-:W-:Y:S02]  /*6ca0*/  F2FP.SATFINITE.E4M3.F32.PACK_AB_MERGE_C R33, R9, R8, R10 ;  /* 0x000000080921723e */ /* 0x000fe4000480700a */
[----:B------:R-:W-:Y:S02]  /*6cb0*/  F2FP.SATFINITE.E4M3.F32.PACK_AB_MERGE_C R34, R13, R12, R14 ;  /* 0x0000000c0d22723e */ /* 0x000fe4000480700e */
[----:B------:R-:W-:Y:S02]  /*6cc0*/  F2FP.SATFINITE.E4M3.F32.PACK_AB_MERGE_C R35, R17, R16, R18 ;  /* 0x000000101123723e */ /* 0x000fe40004807012 */
[----:B------:R-:W-:Y:S02]  /*6cd0*/  F2FP.SATFINITE.E4M3.F32.PACK_AB_MERGE_C R3, R6, R3, RZ ;  /* 0x000000030603723e */ /* 0x000fe400048070ff */
[----:B------:R-:W-:Y:S01]  /*6ce0*/  F2FP.SATFINITE.E4M3.F32.PACK_AB_MERGE_C R5, R22, R21, RZ ;  /* 0x000000151605723e */ /* 0x000fe200048070ff */
[----:B------:R1:W-:Y:S01]  /*6cf0*/  STS.128 [R78+UR44+0x1200], R32 ;  /* 0x001200204e007988 */ /* 0x0003e20008000c2c */
[----:B------:R-:W-:Y:S02]  /*6d00*/  F2FP.SATFINITE.E4M3.F32.PACK_AB_MERGE_C R6, R26, R25, RZ ;  /* 0x000000191a06723e */ /* 0x000fe400048070ff */
[----:B------:R-:W-:Y:S02]  /*6d10*/  F2FP.SATFINITE.E4M3.F32.PACK_AB_MERGE_C R29, R30, R29, RZ ;  /* 0x0000001d1e1d723e */ /* 0x000fe400048070ff */
[----:B------:R-:W-:Y:S02]  /*6d20*/  F2FP.SATFINITE.E4M3.F32.PACK_AB_MERGE_C R5, R20, R7, R5 ;  /* 0x000000071405723e */ /* 0x000fe40004807005 */
[----:B------:R-:W-:Y:S02]  /*6d30*/  F2FP.SATFINITE.E4M3.F32.PACK_AB_MERGE_C R4, R2, R0, R3 ;  /* 0x000000000204723e */ /* 0x000fe40004807003 */
[----:B------:R-:W-:Y:S02]  /*6d40*/  F2FP.SATFINITE.E4M3.F32.PACK_AB_MERGE_C R6, R24, R23, R6 ;  /* 0x000000171806723e */ /* 0x000fe40004807006 */
[----:B------:R-:W-:Y:S05]  /*6d50*/  F2FP.SATFINITE.E4M3.F32.PACK_AB_MERGE_C R7, R28, R27, R29 ;  /* 0x0000001b1c07723e */ /* 0x000fea000480701d */
[----:B------:R1:W-:Y:S01]  /*6d60*/  STS.128 [R77+0x1010], R4 ;  /* 0x001010044d007388 */ /* 0x0003e20000000c00 */
[----:B------:R-:W-:Y:S01]  /*6d70*/  @!PT LDS RZ, [RZ] ;  /* 0x00000000fffff984 */ /* 0x000fe20000000800 */
[----:B------:R-:W-:Y:S01]  /*6d80*/  @!PT LDS RZ, [RZ] ;  /* 0x00000000fffff984 */ /* 0x000fe20000000800 */
[----:B------:R-:W-:Y:S01]  /*6d90*/  @!PT LDS RZ, [RZ] ;  /* 0x00000000fffff984 */ /* 0x000fe20000000800 */
[----:B------:R-:W-:Y:S01]  /*6da0*/  @!PT LDS RZ, [RZ] ;  /* 0x00000000fffff984 */ /* 0x000fe20000000800 */
[----:B------:R3:W-:Y:S07]  /*6db0*/  MEMBAR.ALL.CTA ;  /* 0x0000000000007992 */ /* 0x0007ee0000008000 */
[----:B---3--:R-:W3:Y:S02]  /*6dc0*/  FENCE.VIEW.ASYNC.S ;  /* 0x00000000000073c6 */ /* 0x008ee40000000000 */
[----:B---3--:R-:W-:Y:S06]  /*6dd0*/  BAR.SYNC.DEFER_BLOCKING 0x1, 0x80 ;  /* 0x0042000000007b1d */ /* 0x008fec0000010000 */
[----:B------:R-:W-:Y:S05]  /*6de0*/  @P0 BRA `(.L_x_110) ;  /* 0x0000000000300947 */ /* 0x000fea0003800000 */
[----:B------:R-:W-:Y:S02]  /*6df0*/  UIADD3 UR4, UPT, UPT, UR44, 0x1200, URZ ;  /* 0x000012002c047890 */ /* 0x000fe4000fffe0ff */
[----:B------:R-:W-:Y:S02]  /*6e00*/  USHF.L.U32 UR9, UR45, 0x6, URZ ;  /* 0x000000062d097899 */ /* 0x000fe400080006ff */
[----:B------:R-:W-:Y:S02]  /*6e10*/  USHF.L.U32 UR10, UR46, 0x6, URZ ;  /* 0x000000062e0a7899 */ /* 0x000fe400080006ff */
[----:B------:R-:W-:Y:S01]  /*6e20*/  MOV R85, UR4 ;  /* 0x0000000400557c02 */ /* 0x000fe20008000f00 */
[----:B------:R-:W-:Y:S01]  /*6e30*/  UIADD3 UR4, UP0, UPT, UR62, 0x680, URZ ;  /* 0x000006803e047890 */ /* 0x000fe2000ff1e0ff */
[----:B------:R-:W-:Y:S02]  /*6e40*/  UMOV UR11, UR36 ;  /* 0x00000024000b7c82 */ /* 0x000fe40008000000 */
[----:B------:R-:W-:Y:S01]  /*6e50*/  R2UR UR8, R85 ;  /* 0x00000000550872ca */ /* 0x000fe200000e0000 */
[----:B------:R-:W-:Y:S11]  /*6e60*/  UIADD3.X UR5, UPT, UPT, URZ, UR63, URZ, UP0, !UPT ;  /* 0x0000003fff057290 */ /* 0x000ff600087fe4ff */
[----:B------:R-:W-:Y:S01]  /*6e70*/  @!UPT UIADD3 URZ, UPT, UPT, URZ, URZ, URZ ;  /* 0x000000fffffff290 */ /* 0x000fe2000fffe0ff */
[----:B------:R3:W-:Y:S01]  /*6e80*/  UTMASTG.3D [UR8], [UR4] ;  /* 0x00000008040073b5 */ /* 0x0007e20008010000 */
[----:B------:R0:W-:Y:S01]  /*6e90*/  UTMACMDFLUSH ;  /* 0x00000000000079b7 */ /* 0x0001e20000000000 */
[----:B---3--:R-:W-:Y:S04]  /*6ea0*/  DEPBAR.LE SB0, 0x0 ;  /* 0x000080000000791a */ /* 0x008fe80000000000 */
.L_x_110:
[----:B------:R-:W-:Y:S05]  /*6eb0*/  BSYNC.RECONVERGENT B0 ;  /* 0x0000000000007941 */ /* 0x000fea0003800200 */
.L_x_109:
[----:B------:R-:W-:Y:S01]  /*6ec0*/  BAR.SYNC.DEFER_BLOCKING 0x1, 0x80 ;  /* 0x0042000000007b1d */ /* 0x000fe20000010000 */
[----:B------:R-:W-:Y:S01]  /*6ed0*/  ISETP.NE.AND P0, PT, R81, 0x2, PT ;  /* 0x000000025100780c */ /* 0x000fe20003f05270 */
[----:B------:R-:W-:Y:S01]  /*6ee0*/  UISETP.NE.AND UP0, UPT, UR47, URZ, UPT ;  /* 0x000000ff2f00728c */ /* 0x000fe2000bf05270 */
[----:B------:R-:W-:Y:S01]  /*6ef0*/  ISETP.NE.AND P1, PT, R36, 0x4, PT ;  /* 0x000000042400780c */ /* 0x000fe20003f25270 */
[----:B------:R-:W-:Y:S01]  /*6f00*/  UIADD3 UR45, UPT, UPT, UR37, UR60, URZ ;  /* 0x0000003c252d7290 */ /* 0x000fe2000fffe0ff */
[----:B------:R-:W-:Y:S01]  /*6f10*/  SEL R2, RZ, 0x1, P0 ;  /* 0x00000001ff027807 */ /* 0x000fe20000000000 */
[----:B------:R-:W-:Y:S01]  /*6f20*/  UIADD3 UR46, UPT, UPT, UR38, UR57, URZ ;  /* 0x00000039262e7290 */ /* 0x000fe2000fffe0ff */
[----:B------:R-:W-:Y:S02]  /*6f30*/  SEL R0, RZ, 0x1, P1 ;  /* 0x00000001ff007807 */ /* 0x000fe40000800000 */
[----:B------:R-:W-:Y:S02]  /*6f40*/  LOP3.LUT R83, R83, R2, RZ, 0x3c, !PT ;  /* 0x0000000253537212 */ /* 0x000fe400078e3cff */
[----:B------:R-:W-:Y:S02]  /*6f50*/  LOP3.LUT R84, R84, R0, RZ, 0x3c, !PT ;  /* 0x0000000054547212 */ /* 0x000fe400078e3cff */
[----:B------:R-:W-:Y:S02]  /*6f60*/  SEL R81, R81, RZ, P0 ;  /* 0x000000ff51517207 */ /* 0x000fe40000000000 */
[----:B------:R-:W-:Y:S01]  /*6f70*/  SEL R36, R36, RZ, P1 ;  /* 0x000000ff24247207 */ /* 0x000fe20000800000 */
[----:B------:R-:W-:Y:S01]  /*6f80*/  UMOV UR36, UR51 ;  /* 0x0000003300247c82 */ /* 0x000fe20008000000 */
[----:B------:R-:W-:Y:S05]  /*6f90*/  BRA.U UP0, `(.L_x_111) ;  /* 0xffffffe5002c7547 */ /* 0x000fea000b83ffff */
[----:B------:R-:W-:Y:S05]  /*6fa0*/  EXIT ;  /* 0x000000000000794d */ /* 0x000fea0003800000 */
.L_x_25:
[----:B--2---:R2:W3:Y:S02]  /*6fb0*/  SYNCS.PHASECHK.TRANS64.TRYWAIT P0, [R0+URZ+0x160], R2 ;  /* 0x00016002000075a7 */ /* 0x0044e400080011ff */
[----:B---3--:R-:W-:Y:S05]  /*6fc0*/  @!P0 NANOSLEEP.SYNCS 0x989680 ;  /* 0x009896800000895d */ /* 0x008fea0003900000 */
[----:B------:R-:W3:Y:S02]  /*6fd0*/  @!P0 SYNCS.PHASECHK.TRANS64 P0, [R0+URZ+0x160], R2 ;  /* 0x00016002000085a7 */ /* 0x000ee400080010ff */
[----:B---3--:R-:W-:Y:S05]  /*6fe0*/  @!P0 BRA `(.L_x_25) ;  /* 0xfffffffc00f08947 */ /* 0x008fea000383ffff */
[----:B------:R-:W-:Y:S05]  /*6ff0*/  BRA `(.L_x_112) ;  /* 0xffffffa800ac7947 */ /* 0x000fea000383ffff */
.L_x_28:
[----:B-1----:R-:W-:-:S07]  /*7000*/  MOV R0, UR33 ;  /* 0x0000002100007c02 */ /* 0x002fce0008000f00 */
.L_x_113:
[----:B-1----:R1:W2:Y:S02]  /*7010*/  SYNCS.PHASECHK.TRANS64.TRYWAIT P0, [R0+URZ+0x68], R3 ;  /* 0x00006803000075a7 */ /* 0x0022a400080011ff */
[----:B--2---:R-:W-:Y:S05]  /*7020*/  @!P0 NANOSLEEP.SYNCS 0x989680 ;  /* 0x009896800000895d */ /* 0x004fea0003900000 */
[----:B------:R-:W2:Y:S02]  /*7030*/  @!P0 SYNCS.PHASECHK.TRANS64 P0, [R0+URZ+0x68], R3 ;  /* 0x00006803000085a7 */ /* 0x000ea400080010ff */
[----:B--2---:R-:W-:Y:S05]  /*7040*/  @!P0 BRA `(.L_x_113) ;  /* 0xfffffffc00f08947 */ /* 0x004fea000383ffff */
[----:B------:R-:W-:Y:S05]  /*7050*/  BRA `(.L_x_27) ;  /* 0xffffffa800f87947 */ /* 0x000fea000383ffff */
.L_x_35:
[----:B-1----:R-:W-:-:S07]  /*7060*/  MOV R0, UR17 ;  /* 0x0000001100007c02 */ /* 0x002fce0008000f00 */
.L_x_114:
[----:B-1----:R1:W2:Y:S02]  /*7070*/  SYNCS.PHASECHK.TRANS64.TRYWAIT P0, [R0+URZ+0x68], R3 ;  /* 0x00006803000075a7 */ /* 0x0022a400080011ff */
[----:B--2---:R-:W-:Y:S05]  /*7080*/  @!P0 NANOSLEEP.SYNCS 0x989680 ;  /* 0x009896800000895d */ /* 0x004fea0003900000 */
[----:B------:R-:W2:Y:S02]  /*7090*/  @!P0 SYNCS.PHASECHK.TRANS64 P0, [R0+URZ+0x68], R3 ;  /* 0x00006803000085a7 */ /* 0x000ea400080010ff */
[----:B--2---:R-:W-:Y:S05]  /*70a0*/  @!P0 BRA `(.L_x_114) ;  /* 0xfffffffc00f08947 */ /* 0x004fea000383ffff */
[----:B------:R-:W-:Y:S05]  /*70b0*/  BRA `(.L_x_34) ;  /* 0xffffffac00bc7947 */ /* 0x000fea000383ffff */
.L_x_40:
[----:B-1----:R1:W2:Y:S02]  /*70c0*/  SYNCS.PHASECHK.TRANS64.TRYWAIT P0, [R3+URZ+0xf0], R0 ;  /* 0x0000f000030075a7 */ /* 0x0022a400080011ff */
[----:B--2---:R-:W-:Y:S05]  /*70d0*/  @!P0 NANOSLEEP.SYNCS 0x989680 ;  /* 0x009896800000895d */ /* 0x004fea0003900000 */
[----:B------:R-:W2:Y:S02]  /*70e0*/  @!P0 SYNCS.PHASECHK.TRANS64 P0, [R3+URZ+0xf0], R0 ;  /* 0x0000f000030085a7 */ /* 0x000ea400080010ff */
[----:B--2---:R-:W-:Y:S05]  /*70f0*/  @!P0 BRA `(.L_x_40) ;  /* 0xfffffffc00f08947 */ /* 0x004fea000383ffff */
[----:B------:R-:W-:Y:S05]  /*7100*/  BRA `(.L_x_115) ;  /* 0xffffffb000687947 */ /* 0x000fea000383ffff */
.L_x_44:
[----:B------:R-:W-:-:S07]  /*7110*/  MOV R0, UR4 ;  /* 0x0000000400007c02 */ /* 0x000fce0008000f00 */
.L_x_116:
[----:B-1----:R1:W2:Y:S02]  /*7120*/  SYNCS.PHASECHK.TRANS64.TRYWAIT P0, [R0+URZ], R2 ;  /* 0x00000002000075a7 */ /* 0x0022a400080011ff */
[----:B--2---:R-:W-:Y:S05]  /*7130*/  @!P0 NANOSLEEP.SYNCS 0x989680 ;  /* 0x009896800000895d */ /* 0x004fea0003900000 */
[----:B------:R-:W2:Y:S02]  /*7140*/  @!P0 SYNCS.PHASECHK.TRANS64 P0, [R0+URZ], R2 ;  /* 0x00000002000085a7 */ /* 0x000ea400080010ff */
[----:B--2---:R-:W-:Y:S05]  /*7150*/  @!P0 BRA `(.L_x_116) ;  /* 0xfffffffc00f08947 */ /* 0x004fea000383ffff */
[----:B------:R-:W-:Y:S05]  /*7160*/  BRA `(.L_x_117) ;  /* 0xffffffb8000c7947 */ /* 0x000fea000383ffff */
.L_x_45:
[----:B------:R-:W-:-:S07]  /*7170*/  MOV R0, UR5 ;  /* 0x0000000500007c02 */ /* 0x000fce0008000f00 */
.L_x_118:
[----:B-1----:R1:W2:Y:S02]  /*7180*/  SYNCS.PHASECHK.TRANS64.TRYWAIT P0, [R0+URZ], R3 ;  /* 0x00000003000075a7 */ /* 0x0022a400080011ff */
[----:B--2---:R-:W-:Y:S05]  /*7190*/  @!P0 NANOSLEEP.SYNCS 0x989680 ;  /* 0x009896800000895d */ /* 0x004fea0003900000 */
[----:B------:R-:W2:Y:S02]  /*71a0*/  @!P0 SYNCS.PHASECHK.TRANS64 P0, [R0+URZ], R3 ;  /* 0x00000003000085a7 */ /* 0x000ea400080010ff */
[----:B--2---:R-:W-:Y:S05]  /*71b0*/  @!P0 BRA `(.L_x_118) ;  /* 0xfffffffc00f08947 */ /* 0x004fea000383ffff */
[----:B------:R-:W-:Y:S05]  /*71c0*/  BRA `(.L_x_119) ;  /* 0xffffffb800187947 */ /* 0x000fea000383ffff */
.L_x_46:
[----:B------:R-:W-:-:S07]  /*71d0*/  MOV R0, UR5 ;  /* 0x0000000500007c02 */ /* 0x000fce0008000f00 */
.L_x_120:
[----:B-1----:R1:W2:Y:S02]  /*71e0*/  SYNCS.PHASECHK.TRANS64.TRYWAIT P0, [R0+URZ], R3 ;  /* 0x00000003000075a7 */ /* 0x0022a400080011ff */
[----:B--2---:R-:W-:Y:S05]  /*71f0*/  @!P0 NANOSLEEP.SYNCS 0x989680 ;  /* 0x009896800000895d */ /* 0x004fea0003900000 */
[----:B------:R-:W2:Y:S02]  /*7200*/  @!P0 SYNCS.PHASECHK.TRANS64 P0, [R0+URZ], R3 ;  /* 0x00000003000085a7 */ /* 0x000ea400080010ff */
[----:B--2---:R-:W-:Y:S05]  /*7210*/  @!P0 BRA `(.L_x_120) ;  /* 0xfffffffc00f08947 */ /* 0x004fea000383ffff */
[----:B------:R-:W-:Y:S05]  /*7220*/  BRA `(.L_x_121) ;  /* 0xffffffb800247947 */ /* 0x000fea000383ffff */
.L_x_47:
[----:B------:R-:W-:-:S07]  /*7230*/  MOV R0, UR5 ;  /* 0x0000000500007c02 */ /* 0x000fce0008000f00 */
.L_x_122:
[----:B-1----:R1:W2:Y:S02]  /*7240*/  SYNCS.PHASECHK.TRANS64.TRYWAIT P0, [R0+URZ], R3 ;  /* 0x00000003000075a7 */ /* 0x0022a400080011ff */
[----:B--2---:R-:W-:Y:S05]  /*7250*/  @!P0 NANOSLEEP.SYNCS 0x989680 ;  /* 0x009896800000895d */ /* 0x004fea0003900000 */
[----:B------:R-:W2:Y:S02]  /*7260*/  @!P0 SYNCS.PHASECHK.TRANS64 P0, [R0+URZ], R3 ;  /* 0x00000003000085a7 */ /* 0x000ea400080010ff */
[----:B--2---:R-:W-:Y:S05]  /*7270*/  @!P0 BRA `(.L_x_122) ;  /* 0xfffffffc00f08947 */ /* 0x004fea000383ffff */
[----:B------:R-:W-:Y:S05]  /*7280*/  BRA `(.L_x_123) ;  /* 0xffffffb800307947 */ /* 0x000fea000383ffff */
.L_x_48:
[----:B------:R-:W-:-:S07]  /*7290*/  MOV R0, UR5 ;  /* 0x0000000500007c02 */ /* 0x000fce0008000f00 */
.L_x_124:
[----:B-1----:R1:W2:Y:S02]  /*72a0*/  SYNCS.PHASECHK.TRANS64.TRYWAIT P0, [R0+URZ], R3 ;  /* 0x00000003000075a7 */ /* 0x0022a400080011ff */
[----:B--2---:R-:W-:Y:S05]  /*72b0*/  @!P0 NANOSLEEP.SYNCS 0x989680 ;  /* 0x009896800000895d */ /* 0x004fea0003900000 */
[----:B------:R-:W2:Y:S02]  /*72c0*/  @!P0 SYNCS.PHASECHK.TRANS64 P0, [R0+URZ], R3 ;  /* 0x00000003000085a7 */ /* 0x000ea400080010ff */
[----:B--2---:R-:W-:Y:S05]  /*72d0*/  @!P0 BRA `(.L_x_124) ;  /* 0xfffffffc00f08947 */ /* 0x004fea000383ffff */
[----:B------:R-:W-:Y:S05]  /*72e0*/  BRA `(.L_x_125) ;  /* 0xffffffb8003c7947 */ /* 0x000fea000383ffff */
.L_x_49:
[----:B------:R-:W-:-:S07]  /*72f0*/  MOV R0, UR5 ;  /* 0x0000000500007c02 */ /* 0x000fce0008000f00 */
.L_x_126:
[----:B-1----:R1:W2:Y:S02]  /*7300*/  SYNCS.PHASECHK.TRANS64.TRYWAIT P0, [R0+URZ], R3 ;  /* 0x00000003000075a7 */ /* 0x0022a400080011ff */
[----:B--2---:R-:W-:Y:S05]  /*7310*/  @!P0 NANOSLEEP.SYNCS 0x989680 ;  /* 0x009896800000895d */ /* 0x004fea0003900000 */
[----:B------:R-:W2:Y:S02]  /*7320*/  @!P0 SYNCS.PHASECHK.TRANS64 P0, [R0+URZ], R3 ;  /* 0x00000003000085a7 */ /* 0x000ea400080010ff */
[----:B--2---:R-:W-:Y:S05]  /*7330*/  @!P0 BRA `(.L_x_126) ;  /* 0xfffffffc00f08947 */ /* 0x004fea000383ffff */
[----:B------:R-:W-:Y:S05]  /*7340*/  BRA `(.L_x_127) ;  /* 0xffffffb800487947 */ /* 0x000fea000383ffff */
.L_x_50:
[----:B------:R-:W-:-:S07]  /*7350*/  MOV R0, UR5 ;  /* 0x0000000500007c02 */ /* 0x000fce0008000f00 */
.L_x_128:
[----:B-1----:R1:W2:Y:S02]  /*7360*/  SYNCS.PHASECHK.TRANS64.TRYWAIT P0, [R0+URZ], R3 ;  /* 0x00000003000075a7 */ /* 0x0022a400080011ff */
[----:B--2---:R-:W-:Y:S05]  /*7370*/  @!P0 NANOSLEEP.SYNCS 0x989680 ;  /* 0x009896800000895d */ /* 0x004fea0003900000 */
[----:B------:R-:W2:Y:S02]  /*7380*/  @!P0 SYNCS.PHASECHK.TRANS64 P0, [R0+URZ], R3 ;  /* 0x00000003000085a7 */ /* 0x000ea400080010ff */
[----:B--2---:R-:W-:Y:S05]  /*7390*/  @!P0 BRA `(.L_x_128) ;  /* 0xfffffffc00f08947 */ /* 0x004fea000383ffff */
[----:B------:R-:W-:Y:S05]  /*73a0*/  BRA `(.L_x_129) ;  /* 0xffffffb800547947 */ /* 0x000fea000383ffff */
.L_x_51:
[----:B------:R-:W-:-:S07]  /*73b0*/  MOV R0, UR5 ;  /* 0x0000000500007c02 */ /* 0x000fce0008000f00 */
.L_x_130:
[----:B-1----:R1:W2:Y:S02]  /*73c0*/  SYNCS.PHASECHK.TRANS64.TRYWAIT P0, [R0+URZ], R3 ;  /* 0x00000003000075a7 */ /* 0x0022a400080011ff */
[----:B--2---:R-:W-:Y:S05]  /*73d0*/  @!P0 NANOSLEEP.SYNCS 0x989680 ;  /* 0x009896800000895d */ /* 0x004fea0003900000 */
[----:B------:R-:W2:Y:S02]  /*73e0*/  @!P0 SYNCS.PHASECHK.TRANS64 P0, [R0+URZ], R3 ;  /* 0x00000003000085a7 */ /* 0x000ea400080010ff */
[----:B--2---:R-:W-:Y:S05]  /*73f0*/  @!P0 BRA `(.L_x_130) ;  /* 0xfffffffc00f08947 */ /* 0x004fea000383ffff */
[----:B------:R-:W-:Y:S05]  /*7400*/  BRA `(.L_x_131) ;  /* 0xffffffb800607947 */ /* 0x000fea000383ffff */
.L_x_52:
[----:B------:R-:W-:-:S07]  /*7410*/  MOV R0, UR5 ;  /* 0x0000000500007c02 */ /* 0x000fce0008000f00 */
.L_x_132:
[----:B-1----:R1:W2:Y:S02]  /*7420*/  SYNCS.PHASECHK.TRANS64.TRYWAIT P0, [R0+URZ], R3 ;  /* 0x00000003000075a7 */ /* 0x0022a400080011ff */
[----:B--2---:R-:W-:Y:S05]  /*7430*/  @!P0 NANOSLEEP.SYNCS 0x989680 ;  /* 0x009896800000895d */ /* 0x004fea0003900000 */
[----:B------:R-:W2:Y:S02]  /*7440*/  @!P0 SYNCS.PHASECHK.TRANS64 P0, [R0+URZ], R3 ;  /* 0x00000003000085a7 */ /* 0x000ea400080010ff */
[----:B--2---:R-:W-:Y:S05]  /*7450*/  @!P0 BRA `(.L_x_132) ;  /* 0xfffffffc00f08947 */ /* 0x004fea000383ffff */
[----:B------:R-:W-:Y:S05]  /*7460*/  BRA `(.L_x_133) ;  /* 0xffffffb8006c7947 */ /* 0x000fea000383ffff */
.L_x_53:
[----:B------:R-:W-:-:S07]  /*7470*/  MOV R0, UR5 ;  /* 0x0000000500007c02 */ /* 0x000fce0008000f00 */
.L_x_134:
[----:B-1----:R1:W2:Y:S02]  /*7480*/  SYNCS.PHASECHK.TRANS64.TRYWAIT P0, [R0+URZ], R3 ;  /* 0x00000003000075a7 */ /* 0x0022a400080011ff */
[----:B--2---:R-:W-:Y:S05]  /*7490*/  @!P0 NANOSLEEP.SYNCS 0x989680 ;  /* 0x009896800000895d */ /* 0x004fea0003900000 */
[----:B------:R-:W2:Y:S02]  /*74a0*/  @!P0 SYNCS.PHASECHK.TRANS64 P0, [R0+URZ], R3 ;  /* 0x00000003000085a7 */ /* 0x000ea400080010ff */
[----:B--2---:R-:W-:Y:S05]  /*74b0*/  @!P0 BRA `(.L_x_134) ;  /* 0xfffffffc00f08947 */ /* 0x004fea000383ffff */
[----:B------:R-:W-:Y:S05]  /*74c0*/  BRA `(.L_x_135) ;  /* 0xffffffb800787947 */ /* 0x000fea000383ffff */
.L_x_54:
[----:B------:R-:W-:-:S07]  /*74d0*/  MOV R0, UR5 ;  /* 0x0000000500007c02 */ /* 0x000fce0008000f00 */
.L_x_136:
[----:B-1----:R1:W2:Y:S02]  /*74e0*/  SYNCS.PHASECHK.TRANS64.TRYWAIT P0, [R0+URZ], R3 ;  /* 0x00000003000075a7 */ /* 0x0022a400080011ff */
[----:B--2---:R-:W-:Y:S05]  /*74f0*/  @!P0 NANOSLEEP.SYNCS 0x989680 ;  /* 0x009896800000895d */ /* 0x004fea0003900000 */
[----:B------:R-:W2:Y:S02]  /*7500*/  @!P0 SYNCS.PHASECHK.TRANS64 P0, [R0+URZ], R3 ;  /* 0x00000003000085a7 */ /* 0x000ea400080010ff */
[----:B--2---:R-:W-:Y:S05]  /*7510*/  @!P0 BRA `(.L_x_136) ;  /* 0xfffffffc00f08947 */ /* 0x004fea000383ffff */
[----:B------:R-:W-:Y:S05]  /*7520*/  BRA `(.L_x_137) ;  /* 0xffffffb800847947 */ /* 0x000fea000383ffff */
.L_x_55:
[----:B------:R-:W-:-:S07]  /*7530*/  MOV R0, UR5 ;  /* 0x0000000500007c02 */ /* 0x000fce0008000f00 */
.L_x_138:
[----:B-1----:R1:W2:Y:S02]  /*7540*/  SYNCS.PHASECHK.TRANS64.TRYWAIT P0, [R0+URZ], R3 ;  /* 0x00000003000075a7 */ /* 0x0022a400080011ff */
[----:B--2---:R-:W-:Y:S05]  /*7550*/  @!P0 NANOSLEEP.SYNCS 0x989680 ;  /* 0x009896800000895d */ /* 0x004fea0003900000 */
[----:B------:R-:W2:Y:S02]  /*7560*/  @!P0 SYNCS.PHASECHK.TRANS64 P0, [R0+URZ], R3 ;  /* 0x00000003000085a7 */ /* 0x000ea400080010ff */
[----:B--2---:R-:W-:Y:S05]  /*7570*/  @!P0 BRA `(.L_x_138) ;  /* 0xfffffffc00f08947 */ /* 0x004fea000383ffff */
[----:B------:R-:W-:Y:S05]  /*7580*/  BRA `(.L_x_139) ;  /* 0xffffffb800907947 */ /* 0x000fea000383ffff */
.L_x_58:
[----:B--2---:R2:W3:Y:S02]  /*7590*/  SYNCS.PHASECHK.TRANS64.TRYWAIT P0, [R2+URZ+0x150], R4 ;  /* 0x00015004020075a7 */ /* 0x0044e400080011ff */
[----:B---3--:R-:W-:Y:S05]  /*75a0*/  @!P0 NANOSLEEP.SYNCS 0x989680 ;  /* 0x009896800000895d */ /* 0x008fea0003900000 */
[----:B------:R-:W3:Y:S02]  /*75b0*/  @!P0 SYNCS.PHASECHK.TRANS64 P0, [R2+URZ+0x150], R4 ;  /* 0x00015004020085a7 */ /* 0x000ee400080010ff */
[----:B---3--:R-:W-:Y:S05]  /*75c0*/  @!P0 BRA `(.L_x_58) ;  /* 0xfffffffc00f08947 */ /* 0x008fea000383ffff */
[----:B------:R-:W-:Y:S05]  /*75d0*/  BRA `(.L_x_140) ;  /* 0xffffffb800ec7947 */ /* 0x000fea000383ffff */
.L_x_59:
[----:B------:R-:W-:-:S07]  /*75e0*/  MOV R2, UR4 ;  /* 0x0000000400027c02 */ /* 0x000fce0008000f00 */
.L_x_141:
[----:B--2---:R2:W3:Y:S02]  /*75f0*/  SYNCS.PHASECHK.TRANS64.TRYWAIT P0, [R2+URZ+0x100], R5 ;  /* 0x00010005020075a7 */ /* 0x0044e400080011ff */
[----:B---3--:R-:W-:Y:S05]  /*7600*/  @!P0 NANOSLEEP.SYNCS 0x989680 ;  /* 0x009896800000895d */ /* 0x008fea0003900000 */
[----:B------:R-:W3:Y:S02]  /*7610*/  @!P0 SYNCS.PHASECHK.TRANS64 P0, [R2+URZ+0x100], R5 ;  /* 0x00010005020085a7 */ /* 0x000ee400080010ff */
[----:B---3--:R-:W-:Y:S05]  /*7620*/  @!P0 BRA `(.L_x_141) ;  /* 0xfffffffc00f08947 */ /* 0x008fea000383ffff */
[----:B------:R-:W-:Y:S05]  /*7630*/  BRA `(.L_x_142) ;  /* 0xffffffb800fc7947 */ /* 0x000fea000383ffff */
.L_x_60:
[----:B--2---:R2:W3:Y:S02]  /*7640*/  SYNCS.PHASECHK.TRANS64.TRYWAIT P1, [R2+URZ+0xf0], R4 ;  /* 0x0000f004020075a7 */ /* 0x0044e400080211ff */
[----:B---3--:R-:W-:Y:S05]  /*7650*/  @!P1 NANOSLEEP.SYNCS 0x989680 ;  /* 0x009896800000995d */ /* 0x008fea0003900000 */
[----:B------:R-:W3:Y:S02]  /*7660*/  @!P1 SYNCS.PHASECHK.TRANS64 P1, [R2+URZ+0xf0], R4 ;  /* 0x0000f004020095a7 */ /* 0x000ee400080210ff */
[----:B---3--:R-:W-:Y:S05]  /*7670*/  @!P1 BRA `(.L_x_60) ;  /* 0xfffffffc00f09947 */ /* 0x008fea000383ffff */
[----:B------:R-:W-:Y:S05]  /*7680*/  BRA `(.L_x_143) ;  /* 0xffffffbc002c7947 */ /* 0x000fea000383ffff */
.L_x_63:
[----:B------:R-:W-:-:S07]  /*7690*/  MOV R0, UR4 ;  /* 0x0000000400007c02 */ /* 0x000fce0008000f00 */
.L_x_144:
[----:B--2---:R2:W3:Y:S02]  /*76a0*/  SYNCS.PHASECHK.TRANS64.TRYWAIT P0, [R0+URZ+0x100], R2 ;  /* 0x00010002000075a7 */ /* 0x0044e400080011ff */
[----:B---3--:R-:W-:Y:S05]  /*76b0*/  @!P0 NANOSLEEP.SYNCS 0x989680 ;  /* 0x009896800000895d */ /* 0x008fea0003900000 */
[----:B------:R-:W3:Y:S02]  /*76c0*/  @!P0 SYNCS.PHASECHK.TRANS64 P0, [R0+URZ+0x100], R2 ;  /* 0x00010002000085a7 */ /* 0x000ee400080010ff */
[----:B---3--:R-:W-:Y:S05]  /*76d0*/  @!P0 BRA `(.L_x_144) ;  /* 0xfffffffc00f08947 */ /* 0x008fea000383ffff */
[----:B------:R-:W-:Y:S05]  /*76e0*/  BRA `(.L_x_62) ;  /* 0xffffffbc00807947 */ /* 0x000fea000383ffff */
.L_x_70:
[----:B-1----:R1:W2:Y:S02]  /*76f0*/  SYNCS.PHASECHK.TRANS64.TRYWAIT P1, [R0+URZ+0xf0], R2 ;  /* 0x0000f002000075a7 */ /* 0x0022a400080211ff */
[----:B--2---:R-:W-:Y:S05]  /*7700*/  @!P1 NANOSLEEP.SYNCS 0x989680 ;  /* 0x009896800000995d */ /* 0x004fea0003900000 */
[----:B------:R-:W2:Y:S02]  /*7710*/  @!P1 SYNCS.PHASECHK.TRANS64 P1, [R0+URZ+0xf0], R2 ;  /* 0x0000f002000095a7 */ /* 0x000ea400080210ff */
[----:B--2---:R-:W-:Y:S05]  /*7720*/  @!P1 BRA `(.L_x_70) ;  /* 0xfffffffc00f09947 */ /* 0x004fea000383ffff */
[----:B------:R-:W-:Y:S05]  /*7730*/  BRA `(.L_x_145) ;  /* 0xffffffc000f47947 */ /* 0x000fea000383ffff */
.L_x_71:
[----:B------:R-:W-:-:S07]  /*7740*/  MOV R2, UR31 ;  /* 0x0000001f00027c02 */ /* 0x000fce0008000f00 */
.L_x_146:
[----:B-1----:R1:W2:Y:S02]  /*7750*/  SYNCS.PHASECHK.TRANS64.TRYWAIT P0, [R2+URZ+0x130], R0 ;  /* 0x00013000020075a7 */ /* 0x0022a400080011ff */
[----:B--2---:R-:W-:Y:S05]  /*7760*/  @!P0 NANOSLEEP.SYNCS 0x989680 ;  /* 0x009896800000895d */ /* 0x004fea0003900000 */
[----:B------:R-:W2:Y:S02]  /*7770*/  @!P0 SYNCS.PHASECHK.TRANS64 P0, [R2+URZ+0x130], R0 ;  /* 0x00013000020085a7 */ /* 0x000ea400080010ff */
[----:B--2---:R-:W-:Y:S05]  /*7780*/  @!P0 BRA `(.L_x_146) ;  /* 0xfffffffc00f08947 */ /* 0x004fea000383ffff */
[----:B------:R-:W-:Y:S05]  /*7790*/  BRA `(.L_x_147) ;  /* 0xffffffc400447947 */ /* 0x000fea000383ffff */
.L_x_74:
[----:B------:R-:W-:Y:S07]  /*77a0*/  MOV R0, UR5 ;  /* 0x0000000500007c02 */ /* 0x000fee0008000f00 */
.L_x_148:
[----:B-1----:R1:W2:Y:S02]  /*77b0*/  SYNCS.PHASECHK.TRANS64.TRYWAIT P0, [R0+URZ], R2 ;  /* 0x00000002000075a7 */ /* 0x0022a400080011ff */
[----:B--2---:R-:W-:Y:S05]  /*77c0*/  @!P0 NANOSLEEP.SYNCS 0x989680 ;  /* 0x009896800000895d */ /* 0x004fea0003900000 */
[----:B------:R-:W2:Y:S02]  /*77d0*/  @!P0 SYNCS.PHASECHK.TRANS64 P0, [R0+URZ], R2 ;  /* 0x00000002000085a7 */ /* 0x000ea400080010ff */
[----:B--2---:R-:W-:Y:S05]  /*77e0*/  @!P0 BRA `(.L_x_148) ;  /* 0xfffffffc00f08947 */ /* 0x004fea000383ffff */
[----:B------:R-:W-:Y:S05]  /*77f0*/  BRA `(.L_x_73) ;  /* 0xffffffc400607947 */ /* 0x000fea000383ffff */
.L_x_77:
[----:B------:R-:W-:-:S07]  /*7800*/  MOV R0, UR4 ;  /* 0x0000000400007c02 */ /* 0x000fce0008000f00 */
.L_x_149:
[----:B--2---:R2:W4:Y:S02]  /*7810*/  SYNCS.PHASECHK.TRANS64.TRYWAIT P0, [R0+URZ], R2 ;  /* 0x00000002000075a7 */ /* 0x00452400080011ff */
[----:B----4-:R-:W-:Y:S05]  /*7820*/  @!P0 NANOSLEEP.SYNCS 0x989680 ;  /* 0x009896800000895d */ /* 0x010fea0003900000 */
[----:B------:R-:W4:Y:S02]  /*7830*/  @!P0 SYNCS.PHASECHK.TRANS64 P0, [R0+URZ], R2 ;  /* 0x00000002000085a7 */ /* 0x000f2400080010ff */
[----:B----4-:R-:W-:Y:S05]  /*7840*/  @!P0 BRA `(.L_x_149) ;  /* 0xfffffffc00f08947 */ /* 0x010fea000383ffff */
[----:B------:R-:W-:Y:S05]  /*7850*/  BRA `(.L_x_150) ;  /* 0xffffffc8003c7947 */ /* 0x000fea000383ffff */
.L_x_78:
[----:B------:R-:W-:-:S07]  /*7860*/  MOV R0, UR5 ;  /* 0x0000000500007c02 */ /* 0x000fce0008000f00 */
.L_x_151:
[----:B-1----:R1:W2:Y:S02]  /*7870*/  SYNCS.PHASECHK.TRANS64.TRYWAIT P0, [R0+URZ], R3 ;  /* 0x00000003000075a7 */ /* 0x0022a400080011ff */
[----:B--2---:R-:W-:Y:S05]  /*7880*/  @!P0 NANOSLEEP.SYNCS 0x989680 ;  /* 0x009896800000895d */ /* 0x004fea0003900000 */
[----:B------:R-:W2:Y:S02]  /*7890*/  @!P0 SYNCS.PHASECHK.TRANS64 P0, [R0+URZ], R3 ;  /* 0x00000003000085a7 */ /* 0x000ea400080010ff */
[----:B--2---:R-:W-:Y:S05]  /*78a0*/  @!P0 BRA `(.L_x_151) ;  /* 0xfffffffc00f08947 */ /* 0x004fea000383ffff */
[----:B------:R-:W-:Y:S05]  /*78b0*/  BRA `(.L_x_152) ;  /* 0xffffffc800487947 */ /* 0x000fea000383ffff */
.L_x_79:
[----:B------:R-:W-:-:S07]  /*78c0*/  MOV R0, UR5 ;  /* 0x0000000500007c02 */ /* 0x000fce0008000f00 */
.L_x_153:
[----:B-1----:R1:W2:Y:S02]  /*78d0*/  SYNCS.PHASECHK.TRANS64.TRYWAIT P0, [R0+URZ], R3 ;  /* 0x00000003000075a7 */ /* 0x0022a400080011ff */
[----:B--2---:R-:W-:Y:S05]  /*78e0*/  @!P0 NANOSLEEP.SYNCS 0x989680 ;  /* 0x009896800000895d */ /* 0x004fea0003900000 */
[----:B------:R-:W2:Y:S02]  /*78f0*/  @!P0 SYNCS.PHASECHK.TRANS64 P0, [R0+URZ], R3 ;  /* 0x00000003000085a7 */ /* 0x000ea400080010ff */
[----:B--2---:R-:W-:Y:S05]  /*7900*/  @!P0 BRA `(.L_x_153) ;  /* 0xfffffffc00f08947 */ /* 0x004fea000383ffff */
[----:B------:R-:W-:Y:S05]  /*7910*/  BRA `(.L_x_154) ;  /* 0xffffffc800547947 */ /* 0x000fea000383ffff */
.L_x_80:
[----:B-1----:R-:W-:-:S07]  /*7920*/  MOV R0, UR4 ;  /* 0x0000000400007c02 */ /* 0x002fce0008000f00 */
.L_x_155:
[----:B-1----:R1:W2:Y:S02]  /*7930*/  SYNCS.PHASECHK.TRANS64.TRYWAIT P0, [R0+URZ], R2 ;  /* 0x00000002000075a7 */ /* 0x0022a400080011ff */
[----:B--2---:R-:W-:Y:S05]  /*7940*/  @!P0 NANOSLEEP.SYNCS 0x989680 ;  /* 0x009896800000895d */ /* 0x004fea0003900000 */
[----:B------:R-:W2:Y:S02]  /*7950*/  @!P0 SYNCS.PHASECHK.TRANS64 P0, [R0+URZ], R2 ;  /* 0x00000002000085a7 */ /* 0x000ea400080010ff */
[----:B--2---:R-:W-:Y:S05]  /*7960*/  @!P0 BRA `(.L_x_155) ;  /* 0xfffffffc00f08947 */ /* 0x004fea000383ffff */
[----:B------:R-:W-:Y:S05]  /*7970*/  BRA `(.L_x_156) ;  /* 0xffffffc800607947 */ /* 0x000fea000383ffff */
.L_x_85:
[----:B---3--:R3:W4:Y:S02]  /*7980*/  SYNCS.PHASECHK.TRANS64.TRYWAIT P0, [R7+URZ+0xf0], R0 ;  /* 0x0000f000070075a7 */ /* 0x00872400080011ff */
[----:B----4-:R-:W-:Y:S05]  /*7990*/  @!P0 NANOSLEEP.SYNCS 0x989680 ;  /* 0x009896800000895d */ /* 0x010fea0003900000 */
[----:B------:R-:W4:Y:S02]  /*79a0*/  @!P0 SYNCS.PHASECHK.TRANS64 P0, [R7+URZ+0xf0], R0 ;  /* 0x0000f000070085a7 */ /* 0x000f2400080010ff */
[----:B----4-:R-:W-:Y:S05]  /*79b0*/  @!P0 BRA `(.L_x_85) ;  /* 0xfffffffc00f08947 */ /* 0x010fea000383ffff */
[----:B------:R-:W-:Y:S05]  /*79c0*/  BRA `(.L_x_157) ;  /* 0xffffffcc00747947 */ /* 0x000fea000383ffff */
.L_x_88:
[----:B-1----:R-:W-:Y:S07]  /*79d0*/  MOV R0, UR17 ;  /* 0x0000001100007c02 */ /* 0x002fee0008000f00 */
.L_x_158:
[----:B-1----:R1:W3:Y:S02]  /*79e0*/  SYNCS.PHASECHK.TRANS64.TRYWAIT P2, [R0+URZ+0xe8], R7 ;  /* 0x0000e807000075a7 */ /* 0x0022e400080411ff */
[----:B---3--:R-:W-:Y:S05]  /*79f0*/  @!P2 NANOSLEEP.SYNCS 0x989680 ;  /* 0x009896800000a95d */ /* 0x008fea0003900000 */
[----:B------:R-:W3:Y:S02]  /*7a00*/  @!P2 SYNCS.PHASECHK.TRANS64 P2, [R0+URZ+0xe8], R7 ;  /* 0x0000e8070000a5a7 */ /* 0x000ee400080410ff */
[----:B---3--:R-:W-:Y:S05]  /*7a10*/  @!P2 BRA `(.L_x_158) ;  /* 0xfffffffc00f0a947 */ /* 0x008fea000383ffff */
[----:B------:R-:W-:Y:S05]  /*7a20*/  BRA `(.L_x_87) ;  /* 0xffffffd000d47947 */ /* 0x000fea000383ffff */
.L_x_91:
[----:B-1----:R-:W-:Y:S07]  /*7a30*/  MOV R0, UR17 ;  /* 0x0000001100007c02 */ /* 0x002fee0008000f00 */
.L_x_159:
[----:B-1----:R1:W3:Y:S02]  /*7a40*/  SYNCS.PHASECHK.TRANS64.TRYWAIT P0, [R0+URZ+0xd8], R6 ;  /* 0x0000d806000075a7 */ /* 0x0022e400080011ff */
[----:B---3--:R-:W-:Y:S05]  /*7a50*/  @!P0 NANOSLEEP.SYNCS 0x989680 ;  /* 0x009896800000895d */ /* 0x008fea0003900000 */
[----:B------:R-:W3:Y:S02]  /*7a60*/  @!P0 SYNCS.PHASECHK.TRANS64 P0, [R0+URZ+0xd8], R6 ;  /* 0x0000d806000085a7 */ /* 0x000ee400080010ff */
[----:B---3--:R-:W-:Y:S05]  /*7a70*/  @!P0 BRA `(.L_x_159) ;  /* 0xfffffffc00f08947 */ /* 0x008fea000383ffff */
[----:B------:R-:W-:Y:S05]  /*7a80*/  BRA `(.L_x_160) ;  /* 0xffffffd400247947 */ /* 0x000fea000383ffff */
.L_x_94:
[----:B---3--:R3:W1:Y:S02]  /*7a90*/  SYNCS.PHASECHK.TRANS64.TRYWAIT P0, [R3+URZ+0xf0], R0 ;  /* 0x0000f000030075a7 */ /* 0x00866400080011ff */
[----:B-1----:R-:W-:Y:S05]  /*7aa0*/  @!P0 NANOSLEEP.SYNCS 0x989680 ;  /* 0x009896800000895d */ /* 0x002fea0003900000 */
[----:B------:R-:W1:Y:S02]  /*7ab0*/  @!P0 SYNCS.PHASECHK.TRANS64 P0, [R3+URZ+0xf0], R0 ;  /* 0x0000f000030085a7 */ /* 0x000e6400080010ff */
[----:B-1----:R-:W-:Y:S05]  /*7ac0*/  @!P0 BRA `(.L_x_94) ;  /* 0xfffffffc00f08947 */ /* 0x002fea000383ffff */
[----:B------:R-:W-:Y:S05]  /*7ad0*/  BRA `(.L_x_161) ;  /* 0xffffffd800707947 */ /* 0x000fea000383ffff */
.L_x_105:
[----:B-1----:R-:W-:Y:S04]  /*7ae0*/  MOV R0, UR44 ;  /* 0x0000002c00007c02 */ /* 0x002fe80008000f00 */
[----:B------:R1:W2:Y:S03]  /*7af0*/  SYNCS.PHASECHK.TRANS64.TRYWAIT P1, [R0+URZ+0xd0], R4 ;  /* 0x0000d004000075a7 */ /* 0x0002a600080211ff */
[----:B--2---:R-:W-:Y:S05]  /*7b00*/  @!P1 NANOSLEEP.SYNCS 0x989680 ;  /* 0x009896800000995d */ /* 0x004fea0003900000 */
[----:B------:R-:W2:Y:S02]  /*7b10*/  @!P1 SYNCS.PHASECHK.TRANS64 P1, [R0+URZ+0xd0], R4 ;  /* 0x0000d004000095a7 */ /* 0x000ea400080210ff */
[----:B--2---:R-:W-:Y:S05]  /*7b20*/  @!P1 BRA `(.L_x_105) ;  /* 0xfffffffc00ec9947 */ /* 0x004fea000383ffff */
[----:B------:R-:W-:Y:S05]  /*7b30*/  BRA `(.L_x_104) ;  /* 0xffffffe400c07947 */ /* 0x000fea000383ffff */
.L_x_107:
[----:B------:R1:W1:Y:S02]  /*7b40*/  SYNCS.PHASECHK.TRANS64.TRYWAIT P1, [R22+URZ+0x110], R3 ;  /* 0x00011003160075a7 */ /* 0x00026400080211ff */
[----:B-1----:R-:W-:Y:S05]  /*7b50*/  @!P1 NANOSLEEP.SYNCS 0x989680 ;  /* 0x009896800000995d */ /* 0x002fea0003900000 */
[----:B------:R-:W1:Y:S02]  /*7b60*/  @!P1 SYNCS.PHASECHK.TRANS64 P1, [R22+URZ+0x110], R3 ;  /* 0x00011003160095a7 */ /* 0x000e6400080210ff */
[----:B-1----:R-:W-:Y:S05]  /*7b70*/  @!P1 BRA `(.L_x_107) ;  /* 0xfffffffc00f09947 */ /* 0x002fea000383ffff */
[----:B------:R-:W-:Y:S05]  /*7b80*/  BRA `(.L_x_106) ;  /* 0xffffffe400fc7947 */ /* 0x000fea000383ffff */
        .weak           $__internal_0_$__cuda_sm10x_tcgen05_guardrail_trap_col_being_dealloced_not_returned_by_alloc
        .type           $__internal_0_$__cuda_sm10x_tcgen05_guardrail_trap_col_being_dealloced_not_returned_by_alloc,@function
        .size           $__internal_0_$__cuda_sm10x_tcgen05_guardrail_trap_col_being_dealloced_not_returned_by_alloc,($__internal_1_$__cuda_sm10x_tcgen05_guardrail_trap_phase_invalid_during_alloc - $__internal_0_$__cuda_sm10x_tcgen05_guardrail_trap_col_being_dealloced_not_returned_by_alloc)
$__internal_0_$__cuda_sm10x_tcgen05_guardrail_trap_col_being_dealloced_not_returned_by_alloc:
[----:B------:R-:W-:Y:S05]  /*7b90*/  BPT.TRAP 0x1 ;  /* 0x000000040000795c */ /* 0x000fea0000300000 */
[----:B------:R-:W-:-:S04]  /*7ba0*/  HFMA2 R3, -RZ, RZ, 0, 0 ;  /* 0x00000000ff037431 */ /* 0x000fc800000001ff */
[----:B------:R-:W-:Y:S05]  /*7bb0*/  RET.REL.NODEC R2 `(_ZN7cutlass13device_kernelINS_4gemm6kernel13GemmUniversalIN4cute5tupleIJiiiiEEENS1_10collective13CollectiveMmaINS1_35MainloopSm100TmaUmmaWarpSpecializedILi13ELi2ELi4ENS5_IJNS4_1CILi2EEESB_NSA_ILi1EEEEEEEENS5_IJNSA_ILi64EEESF_NSA_ILi128EEEEEENS_12float_e4m3_tENS5_IJlSC_lEEESI_SJ_NS4_8TiledMMAINS4_8MMA_AtomIJNS4_10MMA_TraitsINS4_19SM100_MMA_F8F6F4_SSEJSI_SI_fSF_SF_NS4_17integral_constantINS4_4UMMA5MajorELSQ_0EEESR_NSO_INSP_7ScaleInELSS_0EEEST_EEEEEENS4_6LayoutINS5_IJSC_SC_SC_EEENS5_IJNSA_ILi0EEESY_SY_EEEEENS5_IJNS4_10UnderscoreES11_S11_EEEEENS4_23SM90_TMA_LOAD_MULTICASTENS4_14ComposedLayoutINS4_7SwizzleILi3ELi4ELi3EEENS4_18smem_ptr_flag_bitsILi8EEENSW_INS5_IJNSA_ILi8EEESG_EEENS5_IJSG_SC_EEEEEEEvNS4_8identityES14_S1E_vS1F_EENS_8epilogue10collective18CollectiveEpilogueINS1H_23Sm100TmaWarpSpecializedILi1ELi1ELi32ELb0ELb0EEEJSH_NS5_IJNSW_ISF_SC_EES1M_EEESI_SJ_SI_SJ_NS1H_6fusion15FusionCallbacksIS1L_NS1O_17LinearCombinationISI_fSI_fLNS_15FloatRoundStyleE2EEESH_S1N_JEEENS4_5SM1004TMEM4LOAD26SM100_TMEM_LOAD_16dp32b32xENS4_13SM90_TMA_LOADENS15_INS16_ILi2ELi4ELi3EEES19_NSW_INS5_IJS1A_SF_EEENS5_IJSF_SC_EEEEEEENS4_39AutoVectorizingCopyWithAssumedAlignmentILi128EEENS4_14SM90_TMA_STOREES23_S25_S25_EEEvvEEEEvNT_6ParamsE) ;  /* 0xffffff8402107950 */ /* 0x000fea0003c3ffff */
        .weak           $__internal_1_$__cuda_sm10x_tcgen05_guardrail_trap_phase_invalid_during_alloc
        .type           $__internal_1_$__cuda_sm10x_tcgen05_guardrail_trap_phase_invalid_during_alloc,@function
        .size           $__internal_1_$__cuda_sm10x_tcgen05_guardrail_trap_phase_invalid_during_alloc,($__internal_2_$__cuda_sm10x_tcgen05_guardrail_trap_unallocated_columns_being_dealloced - $__internal_1_$__cuda_sm10x_tcgen05_guardrail_trap_phase_invalid_during_alloc)
$__internal_1_$__cuda_sm10x_tcgen05_guardrail_trap_phase_invalid_during_alloc:
[----:B------:R-:W-:Y:S05]  /*7bc0*/  BPT.TRAP 0x1 ;  /* 0x000000040000795c */ /* 0x000fea0000300000 */
[----:B------:R-:W-:-:S04]  /*7bd0*/  MOV R5, 0x0 ;  /* 0x0000000000057802 */ /* 0x000fc80000000f00 */
[----:B------:R-:W-:Y:S05]  /*7be0*/  RET.REL.NODEC R4 `(_ZN7cutlass13device_kernelINS_4gemm6kernel13GemmUniversalIN4cute5tupleIJiiiiEEENS1_10collective13CollectiveMmaINS1_35MainloopSm100TmaUmmaWarpSpecializedILi13ELi2ELi4ENS5_IJNS4_1CILi2EEESB_NSA_ILi1EEEEEEEENS5_IJNSA_ILi64EEESF_NSA_ILi128EEEEEENS_12float_e4m3_tENS5_IJlSC_lEEESI_SJ_NS4_8TiledMMAINS4_8MMA_AtomIJNS4_10MMA_TraitsINS4_19SM100_MMA_F8F6F4_SSEJSI_SI_fSF_SF_NS4_17integral_constantINS4_4UMMA5MajorELSQ_0EEESR_NSO_INSP_7ScaleInELSS_0EEEST_EEEEEENS4_6LayoutINS5_IJSC_SC_SC_EEENS5_IJNSA_ILi0EEESY_SY_EEEEENS5_IJNS4_10UnderscoreES11_S11_EEEEENS4_23SM90_TMA_LOAD_MULTICASTENS4_14ComposedLayoutINS4_7SwizzleILi3ELi4ELi3EEENS4_18smem_ptr_flag_bitsILi8EEENSW_INS5_IJNSA_ILi8EEESG_EEENS5_IJSG_SC_EEEEEEEvNS4_8identityES14_S1E_vS1F_EENS_8epilogue10collective18CollectiveEpilogueINS1H_23Sm100TmaWarpSpecializedILi1ELi1ELi32ELb0ELb0EEEJSH_NS5_IJNSW_ISF_SC_EES1M_EEESI_SJ_SI_SJ_NS1H_6fusion15FusionCallbacksIS1L_NS1O_17LinearCombinationISI_fSI_fLNS_15FloatRoundStyleE2EEESH_S1N_JEEENS4_5SM1004TMEM4LOAD26SM100_TMEM_LOAD_16dp32b32xENS4_13SM90_TMA_LOADENS15_INS16_ILi2ELi4ELi3EEES19_NSW_INS5_IJS1A_SF_EEENS5_IJSF_SC_EEEEEEENS4_39AutoVectorizingCopyWithAssumedAlignmentILi128EEENS4_14SM90_TMA_STOREES23_S25_S25_EEEvvEEEEvNT_6ParamsE) ;  /* 0xffffff8404047950 */ /* 0x000fea0003c3ffff */
        .weak           $__internal_2_$__cuda_sm10x_tcgen05_guardrail_trap_unallocated_columns_being_dealloced
        .type           $__internal_2_$__cuda_sm10x_tcgen05_guardrail_trap_unallocated_columns_being_dealloced,@function
        .size           $__internal_2_$__cuda_sm10x_tcgen05_guardrail_trap_unallocated_columns_being_dealloced,(.L_x_163 - $__internal_2_$__cuda_sm10x_tcgen05_guardrail_trap_unallocated_columns_being_dealloced)
$__internal_2_$__cuda_sm10x_tcgen05_guardrail_trap_unallocated_columns_being_dealloced:
[----:B------:R-:W-:Y:S05]  /*7bf0*/  BPT.TRAP 0x1 ;  /* 0x000000040000795c */ /* 0x000fea0000300000 */
[----:B------:R-:W-:-:S04]  /*7c00*/  HFMA2 R3, -RZ, RZ, 0, 0 ;  /* 0x00000000ff037431 */ /* 0x000fc800000001ff */
[----:B------:R-:W-:Y:S05]  /*7c10*/  RET.REL.NODEC R2 `(_ZN7cutlass13device_kernelINS_4gemm6kernel13GemmUniversalIN4cute5tupleIJiiiiEEENS1_10collective13CollectiveMmaINS1_35MainloopSm100TmaUmmaWarpSpecializedILi13ELi2ELi4ENS5_IJNS4_1CILi2EEESB_NSA_ILi1EEEEEEEENS5_IJNSA_ILi64EEESF_NSA_ILi128EEEEEENS_12float_e4m3_tENS5_IJlSC_lEEESI_SJ_NS4_8TiledMMAINS4_8MMA_AtomIJNS4_10MMA_TraitsINS4_19SM100_MMA_F8F6F4_SSEJSI_SI_fSF_SF_NS4_17integral_constantINS4_4UMMA5MajorELSQ_0EEESR_NSO_INSP_7ScaleInELSS_0EEEST_EEEEEENS4_6LayoutINS5_IJSC_SC_SC_EEENS5_IJNSA_ILi0EEESY_SY_EEEEENS5_IJNS4_10UnderscoreES11_S11_EEEEENS4_23SM90_TMA_LOAD_MULTICASTENS4_14ComposedLayoutINS4_7SwizzleILi3ELi4ELi3EEENS4_18smem_ptr_flag_bitsILi8EEENSW_INS5_IJNSA_ILi8EEESG_EEENS5_IJSG_SC_EEEEEEEvNS4_8identityES14_S1E_vS1F_EENS_8epilogue10collective18CollectiveEpilogueINS1H_23Sm100TmaWarpSpecializedILi1ELi1ELi32ELb0ELb0EEEJSH_NS5_IJNSW_ISF_SC_EES1M_EEESI_SJ_SI_SJ_NS1H_6fusion15FusionCallbacksIS1L_NS1O_17LinearCombinationISI_fSI_fLNS_15FloatRoundStyleE2EEESH_S1N_JEEENS4_5SM1004TMEM4LOAD26SM100_TMEM_LOAD_16dp32b32xENS4_13SM90_TMA_LOADENS15_INS16_ILi2ELi4ELi3EEES19_NSW_INS5_IJS1A_SF_EEENS5_IJSF_SC_EEEEEEENS4_39AutoVectorizingCopyWithAssumedAlignmentILi128EEENS4_14SM90_TMA_STOREES23_S25_S25_EEEvvEEEEvNT_6ParamsE) ;  /* 0xffffff8002f87950 */ /* 0x000fea0003c3ffff */
.L_x_162:
[----:B------:R-:W-:-:S00]  /*7c20*/  BRA `(.L_x_162) ;  /* 0xfffffffc00fc7947 */ /* 0x000fc0000383ffff */
[----:B------:R-:W-:-:S00]  /*7c30*/  NOP ;  /* 0x0000000000007918 */ /* 0x000fc00000000000 */
        /* <DEDUP_REMOVED lines=12> */
.L_x_163:


//--------------------- .nv.global.init           --------------------------
	.section	.nv.global.init,"aw",@progbits
.nv.global.init:
	.type		$str$27,@object
	.size		$str$27,($str$28 - $str$27)
$str$27:
        /*0000*/ 	.byte	0x28, 0x61, 0x64, 0x64, 0x72, 0x65, 0x73, 0x73, 0x20, 0x26, 0x20, 0x6d, 0x61, 0x73, 0x6b, 0x29
        /*0010*/ 	.byte	0x20, 0x3d, 0x3d, 0x20, 0x30, 0x00
	.type		$str$28,@object
	.size		$str$28,($str$26 - $str$28)
$str$28:
        /*0016*/ 	.byte	0x2f, 0x74, 0x6d, 0x70, 0x2f, 0x63, 0x75, 0x74, 0x6c, 0x61, 0x73, 0x73, 0x5f, 0x73, 0x77, 0x65
        /*0026*/ 	.byte	0x65, 0x70, 0x5f, 0x73, 0x72, 0x63, 0x2f, 0x69, 0x6e, 0x63, 0x6c, 0x75, 0x64, 0x65, 0x2f, 0x63
        /*0036*/ 	.byte	0x75, 0x74, 0x65, 0x2f, 0x70, 0x6f, 0x69, 0x6e, 0x74, 0x65, 0x72, 0x5f, 0x66, 0x6c, 0x61, 0x67
        /*0046*/ 	.byte	0x67, 0x65, 0x64, 0x2e, 0x68, 0x70, 0x70, 0x00
	.type		$str$26,@object
	.size		$str$26,($str$25 - $str$26)
$str$26:
        /*004e*/ 	.byte	0x2f, 0x74, 0x6d, 0x70, 0x2f, 0x63, 0x75, 0x74, 0x6c, 0x61, 0x73, 0x73, 0x5f, 0x73, 0x77, 0x65
        /*005e*/ 	.byte	0x65, 0x70, 0x5f, 0x73, 0x72, 0x63, 0x2f, 0x69, 0x6e, 0x63, 0x6c, 0x75, 0x64, 0x65, 0x2f, 0x63
        /*006e*/ 	.byte	0x75, 0x74, 0x65, 0x2f, 0x61, 0x74, 0x6f, 0x6d, 0x2f, 0x63, 0x6f, 0x70, 0x79, 0x5f, 0x74, 0x72
        /*007e*/ 	.byte	0x61, 0x69, 0x74, 0x73, 0x5f, 0x73, 0x6d, 0x31, 0x30, 0x30, 0x2e, 0x68, 0x70, 0x70, 0x00
	.type		$str$25,@object
	.size		$str$25,(__unnamed_1 - $str$25)
$str$25:
        /*008d*/ 	.byte	0x28, 0x28, 0x75, 0x69, 0x6e, 0x74, 0x33, 0x32, 0x5f, 0x74, 0x28, 0x74, 0x68, 0x72, 0x65, 0x61
        /*009d*/ 	.byte	0x64, 0x49, 0x64, 0x78, 0x2e, 0x78, 0x29, 0x20, 0x2f, 0x20, 0x33, 0x32, 0x29, 0x20, 0x25, 0x20
        /*00ad*/ 	.byte	0x34, 0x29, 0x20, 0x3d, 0x3d, 0x20, 0x28, 0x28, 0x28, 0x74, 0x6d, 0x65, 0x6d, 0x5f, 0x61, 0x64
        /*00bd*/ 	.byte	0x64, 0x72, 0x20, 0x3e, 0x3e, 0x20, 0x31, 0x36, 0x29, 0x20, 0x2f, 0x20, 0x33, 0x32, 0x29, 0x20
        /*00cd*/ 	.byte	0x25, 0x20, 0x34, 0x29, 0x00
	.type		__unnamed_1,@object
	.size		__unnamed_1,(__unnamed_2 - __unnamed_1)
__unnamed_1:
        /*00d2*/ 	.byte	0x61, 0x75, 0x74, 0x6f, 0x20, 0x63, 0x75, 0x74, 0x65, 0x3a, 0x3a, 0x61, 0x73, 0x5f, 0x70, 0x6f
        /* <DEDUP_REMOVED lines=24> */
        /*0262*/ 	.byte	0x3c, 0x34, 0x30, 0x39, 0x36, 0x3e, 0x3e, 0x3e, 0x3e, 0x5d, 0x00
	.type		__unnamed_2,@object
	.size		__unnamed_2,(.L_2 - __unnamed_2)
__unnamed_2:
        /* <DEDUP_REMOVED lines=40> */
        /*04ed*/ 	.byte	0x74, 0x65, 0x3a, 0x3a, 0x43, 0x3c, 0x30, 0x3e, 0x3e, 0x3e, 0x3e, 0x5d, 0x00
.L_2:


//--------------------- .nv.shared._ZN7cutlass13device_kernelINS_4gemm6kernel13GemmUniversalIN4cute5tupleIJiiiiEEENS1_10collective13CollectiveMmaINS1_35MainloopSm100TmaUmmaWarpSpecializedILi13ELi2ELi4ENS5_IJNS4_1CILi2EEESB_NSA_ILi1EEEEEEEENS5_IJNSA_ILi64EEESF_NSA_ILi128EEEEEENS_12float_e4m3_tENS5_IJlSC_lEEESI_SJ_NS4_8TiledMMAINS4_8MMA_AtomIJNS4_10MMA_TraitsINS4_19SM100_MMA_F8F6F4_SSEJSI_SI_fSF_SF_NS4_17integral_constantINS4_4UMMA5MajorELSQ_0EEESR_NSO_INSP_7ScaleInELSS_0EEEST_EEEEEENS4_6LayoutINS5_IJSC_SC_SC_EEENS5_IJNSA_ILi0EEESY_SY_EEEEENS5_IJNS4_10UnderscoreES11_S11_EEEEENS4_23SM90_TMA_LOAD_MULTICASTENS4_14ComposedLayoutINS4_7SwizzleILi3ELi4ELi3EEENS4_18smem_ptr_flag_bitsILi8EEENSW_INS5_IJNSA_ILi8EEESG_EEENS5_IJSG_SC_EEEEEEEvNS4_8identityES14_S1E_vS1F_EENS_8epilogue10collective18CollectiveEpilogueINS1H_23Sm100TmaWarpSpecializedILi1ELi1ELi32ELb0ELb0EEEJSH_NS5_IJNSW_ISF_SC_EES1M_EEESI_SJ_SI_SJ_NS1H_6fusion15FusionCallbacksIS1L_NS1O_17LinearCombinationISI_fSI_fLNS_15FloatRoundStyleE2EEESH_S1N_JEEENS4_5SM1004TMEM4LOAD26SM100_TMEM_LOAD_16dp32b32xENS4_13SM90_TMA_LOADENS15_INS16_ILi2ELi4ELi3EEES19_NSW_INS5_IJS1A_SF_EEENS5_IJSF_SC_EEEEEEENS4_39AutoVectorizingCopyWithAssumedAlignmentILi128EEENS4_14SM90_TMA_STOREES23_S25_S25_EEEvvEEEEvNT_6ParamsE --------------------------
	.section	.nv.shared._ZN7cutlass13device_kernelINS_4gemm6kernel13GemmUniversalIN4cute5tupleIJiiiiEEENS1_10collective13CollectiveMmaINS1_35MainloopSm100TmaUmmaWarpSpecializedILi13ELi2ELi4ENS5_IJNS4_1CILi2EEESB_NSA_ILi1EEEEEEEENS5_IJNSA_ILi64EEESF_NSA_ILi128EEEEEENS_12float_e4m3_tENS5_IJlSC_lEEESI_SJ_NS4_8TiledMMAINS4_8MMA_AtomIJNS4_10MMA_TraitsINS4_19SM100_MMA_F8F6F4_SSEJSI_SI_fSF_SF_NS4_17integral_constantINS4_4UMMA5MajorELSQ_0EEESR_NSO_INSP_7ScaleInELSS_0EEEST_EEEEEENS4_6LayoutINS5_IJSC_SC_SC_EEENS5_IJNSA_ILi0EEESY_SY_EEEEENS5_IJNS4_10UnderscoreES11_S11_EEEEENS4_23SM90_TMA_LOAD_MULTICASTENS4_14ComposedLayoutINS4_7SwizzleILi3ELi4ELi3EEENS4_18smem_ptr_flag_bitsILi8EEENSW_INS5_IJNSA_ILi8EEESG_EEENS5_IJSG_SC_EEEEEEEvNS4_8identityES14_S1E_vS1F_EENS_8epilogue10collective18CollectiveEpilogueINS1H_23Sm100TmaWarpSpecializedILi1ELi1ELi32ELb0ELb0EEEJSH_NS5_IJNSW_ISF_SC_EES1M_EEESI_SJ_SI_SJ_NS1H_6fusion15FusionCallbacksIS1L_NS1O_17LinearCombinationISI_fSI_fLNS_15FloatRoundStyleE2EEESH_S1N_JEEENS4_5SM1004TMEM4LOAD26SM100_TMEM_LOAD_16dp32b32xENS4_13SM90_TMA_LOADENS15_INS16_ILi2ELi4ELi3EEES19_NSW_INS5_IJS1A_SF_EEENS5_IJSF_SC_EEEEEEENS4_39AutoVectorizingCopyWithAssumedAlignmentILi128EEENS4_14SM90_TMA_STOREES23_S25_S25_EEEvvEEEEvNT_6ParamsE,"aw",@nobits
	.sectionflags	@""
	.align	16
	.zero		1024


//--------------------- .nv.shared.reserved.0     --------------------------
	.section	.nv.shared.reserved.0,"aw",@nobits
	.weak		__nv_reservedSMEM_offset_0_alias
	.size		__nv_reservedSMEM_offset_0_alias, 0, 64
	.other		__nv_reservedSMEM_offset_0_alias,@"STO_CUDA_RESERVED_SHARED STV_DEFAULT"
__nv_reservedSMEM_offset_0_alias:
	.zero		0
.nv.shared.reserved.0:
	.zero		64
	.weak		__nv_reservedSMEM_tcgen05_partition
	.type		__nv_reservedSMEM_tcgen05_partition,@object
	.size		__nv_reservedSMEM_tcgen05_partition,(.L_0 - __nv_reservedSMEM_tcgen05_partition)
__nv_reservedSMEM_tcgen05_partition:
	.zero		32
.L_0:


//--------------------- .nv.global                --------------------------
	.section	.nv.global,"aw",@nobits
.nv.global:
	.type		_ZN40_INTERNAL_b20428d1_4_k_cu_ad305586_317614cute1_E,@object
	.size		_ZN40_INTERNAL_b20428d1_4_k_cu_ad305586_317614cute1_E,(_ZN40_INTERNAL_b20428d1_4_k_cu_ad305586_317614cuda3std3__45__cpo6cbeginE - _ZN40_INTERNAL_b20428d1_4_k_cu_ad305586_317614cute1_E)
_ZN40_INTERNAL_b20428d1_4_k_cu_ad305586_317614cute1_E:
	.zero		1
	.type		_ZN40_INTERNAL_b20428d1_4_k_cu_ad305586_317614cuda3std3__45__cpo6cbeginE,@object
	.size		_ZN40_INTERNAL_b20428d1_4_k_cu_ad305586_317614cuda3std3__45__cpo6cbeginE,(_ZN40_INTERNAL_b20428d1_4_k_cu_ad305586_317614cuda3std3__48in_placeE - _ZN40_INTERNAL_b20428d1_4_k_cu_ad305586_317614cuda3std3__45__cpo6cbeginE)
_ZN40_INTERNAL_b20428d1_4_k_cu_ad305586_317614cuda3std3__45__cpo6cbeginE:
	.zero		1
	.type		_ZN40_INTERNAL_b20428d1_4_k_cu_ad305586_317614cuda3std3__48in_placeE,@object
	.size		_ZN40_INTERNAL_b20428d1_4_k_cu_ad305586_317614cuda3std3__48in_placeE,(_ZN40_INTERNAL_b20428d1_4_k_cu_ad305586_317614cuda3std6ranges3__45__cpo9iter_moveE - _ZN40_INTERNAL_b20428d1_4_k_cu_ad305586_317614cuda3std3__48in_placeE)
_ZN40_INTERNAL_b20428d1_4_k_cu_ad305586_317614cuda3std3__48in_placeE:
	.zero		1
	.type		_ZN40_INTERNAL_b20428d1_4_k_cu_ad305586_317614cuda3std6ranges3__45__cpo9iter_moveE,@object
	.size		_ZN40_INTERNAL_b20428d1_4_k_cu_ad305586_317614cuda3std6ranges3__45__cpo9iter_moveE,(_ZN40_INTERNAL_b20428d1_4_k_cu_ad305586_317614cuda3std3__45__cpo5beginE - _ZN40_INTERNAL_b20428d1_4_k_cu_ad305586_317614cuda3std6ranges3__45__cpo9iter_moveE)
_ZN40_INTERNAL_b20428d1_4_k_cu_ad305586_317614cuda3std6ranges3__45__cpo9iter_moveE:
	.zero		1
	.type		_ZN40_INTERNAL_b20428d1_4_k_cu_ad305586_317614cuda3std3__45__cpo5beginE,@object
	.size		_ZN40_INTERNAL_b20428d1_4_k_cu_ad305586_317614cuda3std3__45__cpo5beginE,(_ZN40_INTERNAL_b20428d1_4_k_cu_ad305586_317614cuda3std3__442_GLOBAL__N__b20428d1_4_k_cu_ad305586_317616ignoreE - _ZN40_INTERNAL_b20428d1_4_k_cu_ad305586_317614cuda3std3__45__cpo5beginE)
_ZN40_INTERNAL_b20428d1_4_k_cu_ad305586_317614cuda3std3__45__cpo5beginE:
	.zero		1
	.type		_ZN40_INTERNAL_b20428d1_4_k_cu_ad305586_317614cuda3std3__442_GLOBAL__N__b20428d1_4_k_cu_ad305586_317616ignoreE,@object
	.size		_ZN40_INTERNAL_b20428d1_4_k_cu_ad305586_317614cuda3std3__442_GLOBAL__N__b20428d1_4_k_cu_ad305586_317616ignoreE,(_ZN40_INTERNAL_b20428d1_4_k_cu_ad305586_317614cute7productE - _ZN40_INTERNAL_b20428d1_4_k_cu_ad305586_317614cuda3std3__442_GLOBAL__N__b20428d1_4_k_cu_ad305586_317616ignoreE)
_ZN40_INTERNAL_b20428d1_4_k_cu_ad305586_317614cuda3std3__442_GLOBAL__N__b20428d1_4_k_cu_ad305586_317616ignoreE:
	.zero		1
	.type		_ZN40_INTERNAL_b20428d1_4_k_cu_ad305586_317614cute7productE,@object
	.size		_ZN40_INTERNAL_b20428d1_4_k_cu_ad305586_317614cute7productE,(_ZN40_INTERNAL_b20428d1_4_k_cu_ad305586_317614cuda3std3__45__cpo3endE - _ZN40_INTERNAL_b20428d1_4_k_cu_ad305586_317614cute7productE)
_ZN40_INTERNAL_b20428d1_4_k_cu_ad305586_317614cute7productE:
	.zero		1
	.type		_ZN40_INTERNAL_b20428d1_4_k_cu_ad305586_317614cuda3std3__45__cpo3endE,@object
	.size		_ZN40_INTERNAL_b20428d1_4_k_cu_ad305586_317614cuda3std3__45__cpo3endE,(_ZN40_INTERNAL_b20428d1_4_k_cu_ad305586_317614cuda3std3__419piecewise_constructE - _ZN40_INTERNAL_b20428d1_4_k_cu_ad305586_317614cuda3std3__45__cpo3endE)
_ZN40_INTERNAL_b20428d1_4_k_cu_ad305586_317614cuda3std3__45__cpo3endE:
	.zero		1
	.type		_ZN40_INTERNAL_b20428d1_4_k_cu_ad305586_317614cuda3std3__419piecewise_constructE,@object
	.size		_ZN40_INTERNAL_b20428d1_4_k_cu_ad305586_317614cuda3std3__419piecewise_constructE,(_ZN40_INTERNAL_b20428d1_4_k_cu_ad305586_317614cuda3std3__45__cpo4cendE - _ZN40_INTERNAL_b20428d1_4_k_cu_ad305586_317614cuda3std3__419piecewise_constructE)
_ZN40_INTERNAL_b20428d1_4_k_cu_ad305586_317614cuda3std3__419piecewise_constructE:
	.zero		1
	.type		_ZN40_INTERNAL_b20428d1_4_k_cu_ad305586_317614cuda3std3__45__cpo4cendE,@object
	.size		_ZN40_INTERNAL_b20428d1_4_k_cu_ad305586_317614cuda3std3__45__cpo4cendE,(_ZN40_INTERNAL_b20428d1_4_k_cu_ad305586_317614cuda3std6ranges3__45__cpo4swapE - _ZN40_INTERNAL_b20428d1_4_k_cu_ad305586_317614cuda3std3__45__cpo4cendE)
_ZN40_INTERNAL_b20428d1_4_k_cu_ad305586_317614cuda3std3__45__cpo4cendE:
	.zero		1
	.type		_ZN40_INTERNAL_b20428d1_4_k_cu_ad305586_317614cuda3std6ranges3__45__cpo4swapE,@object
	.size		_ZN40_INTERNAL_b20428d1_4_k_cu_ad305586_317614cuda3std6ranges3__45__cpo4swapE,(.L_10 - _ZN40_INTERNAL_b20428d1_4_k_cu_ad305586_317614cuda3std6ranges3__45__cpo4swapE)
_ZN40_INTERNAL_b20428d1_4_k_cu_ad305586_317614cuda3std6ranges3__45__cpo4swapE:
	.zero		1
.L_10:


//--------------------- .nv.constant0._ZN7cutlass13device_kernelINS_4gemm6kernel13GemmUniversalIN4cute5tupleIJiiiiEEENS1_10collective13CollectiveMmaINS1_35MainloopSm100TmaUmmaWarpSpecializedILi13ELi2ELi4ENS5_IJNS4_1CILi2EEESB_NSA_ILi1EEEEEEEENS5_IJNSA_ILi64EEESF_NSA_ILi128EEEEEENS_12float_e4m3_tENS5_IJlSC_lEEESI_SJ_NS4_8TiledMMAINS4_8MMA_AtomIJNS4_10MMA_TraitsINS4_19SM100_MMA_F8F6F4_SSEJSI_SI_fSF_SF_NS4_17integral_constantINS4_4UMMA5MajorELSQ_0EEESR_NSO_INSP_7ScaleInELSS_0EEEST_EEEEEENS4_6LayoutINS5_IJSC_SC_SC_EEENS5_IJNSA_ILi0EEESY_SY_EEEEENS5_IJNS4_10UnderscoreES11_S11_EEEEENS4_23SM90_TMA_LOAD_MULTICASTENS4_14ComposedLayoutINS4_7SwizzleILi3ELi4ELi3EEENS4_18smem_ptr_flag_bitsILi8EEENSW_INS5_IJNSA_ILi8EEESG_EEENS5_IJSG_SC_EEEEEEEvNS4_8identityES14_S1E_vS1F_EENS_8epilogue10collective18CollectiveEpilogueINS1H_23Sm100TmaWarpSpecializedILi1ELi1ELi32ELb0ELb0EEEJSH_NS5_IJNSW_ISF_SC_EES1M_EEESI_SJ_SI_SJ_NS1H_6fusion15FusionCallbacksIS1L_NS1O_17LinearCombinationISI_fSI_fLNS_15FloatRoundStyleE2EEESH_S1N_JEEENS4_5SM1004TMEM4LOAD26SM100_TMEM_LOAD_16dp32b32xENS4_13SM90_TMA_LOADENS15_INS16_ILi2ELi4ELi3EEES19_NSW_INS5_IJS1A_SF_EEENS5_IJSF_SC_EEEEEEENS4_39AutoVectorizingCopyWithAssumedAlignmentILi128EEENS4_14SM90_TMA_STOREES23_S25_S25_EEEvvEEEEvNT_6ParamsE --------------------------
	.section	.nv.constant0._ZN7cutlass13device_kernelINS_4gemm6kernel13GemmUniversalIN4cute5tupleIJiiiiEEENS1_10collective13CollectiveMmaINS1_35MainloopSm100TmaUmmaWarpSpecializedILi13ELi2ELi4ENS5_IJNS4_1CILi2EEESB_NSA_ILi1EEEEEEEENS5_IJNSA_ILi64EEESF_NSA_ILi128EEEEEENS_12float_e4m3_tENS5_IJlSC_lEEESI_SJ_NS4_8TiledMMAINS4_8MMA_AtomIJNS4_10MMA_TraitsINS4_19SM100_MMA_F8F6F4_SSEJSI_SI_fSF_SF_NS4_17integral_constantINS4_4UMMA5MajorELSQ_0EEESR_NSO_INSP_7ScaleInELSS_0EEEST_EEEEEENS4_6LayoutINS5_IJSC_SC_SC_EEENS5_IJNSA_ILi0EEESY_SY_EEEEENS5_IJNS4_10UnderscoreES11_S11_EEEEENS4_23SM90_TMA_LOAD_MULTICASTENS4_14ComposedLayoutINS4_7SwizzleILi3ELi4ELi3EEENS4_18smem_ptr_flag_bitsILi8EEENSW_INS5_IJNSA_ILi8EEESG_EEENS5_IJSG_SC_EEEEEEEvNS4_8identityES14_S1E_vS1F_EENS_8epilogue10collective18CollectiveEpilogueINS1H_23Sm100TmaWarpSpecializedILi1ELi1ELi32ELb0ELb0EEEJSH_NS5_IJNSW_ISF_SC_EES1M_EEESI_SJ_SI_SJ_NS1H_6fusion15FusionCallbacksIS1L_NS1O_17LinearCombinationISI_fSI_fLNS_15FloatRoundStyleE2EEESH_S1N_JEEENS4_5SM1004TMEM4LOAD26SM100_TMEM_LOAD_16dp32b32xENS4_13SM90_TMA_LOADENS15_INS16_ILi2ELi4ELi3EEES19_NSW_INS5_IJS1A_SF_EEENS5_IJSF_SC_EEEEEEENS4_39AutoVectorizingCopyWithAssumedAlignmentILi128EEENS4_14SM90_TMA_STOREES23_S25_S25_EEEvvEEEEvNT_6ParamsE,"a",@progbits
	.sectionflags	@""
	.align	4
.nv.constant0._ZN7cutlass13device_kernelINS_4gemm6kernel13GemmUniversalIN4cute5tupleIJiiiiEEENS1_10collective13CollectiveMmaINS1_35MainloopSm100TmaUmmaWarpSpecializedILi13ELi2ELi4ENS5_IJNS4_1CILi2EEESB_NSA_ILi1EEEEEEEENS5_IJNSA_ILi64EEESF_NSA_ILi128EEEEEENS_12float_e4m3_tENS5_IJlSC_lEEESI_SJ_NS4_8TiledMMAINS4_8MMA_AtomIJNS4_10MMA_TraitsINS4_19SM100_MMA_F8F6F4_SSEJSI_SI_fSF_SF_NS4_17integral_constantINS4_4UMMA5MajorELSQ_0EEESR_NSO_INSP_7ScaleInELSS_0EEEST_EEEEEENS4_6LayoutINS5_IJSC_SC_SC_EEENS5_IJNSA_ILi0EEESY_SY_EEEEENS5_IJNS4_10UnderscoreES11_S11_EEEEENS4_23SM90_TMA_LOAD_MULTICASTENS4_14ComposedLayoutINS4_7SwizzleILi3ELi4ELi3EEENS4_18smem_ptr_flag_bitsILi8EEENSW_INS5_IJNSA_ILi8EEESG_EEENS5_IJSG_SC_EEEEEEEvNS4_8identityES14_S1E_vS1F_EENS_8epilogue10collective18CollectiveEpilogueINS1H_23Sm100TmaWarpSpecializedILi1ELi1ELi32ELb0ELb0EEEJSH_NS5_IJNSW_ISF_SC_EES1M_EEESI_SJ_SI_SJ_NS1H_6fusion15FusionCallbacksIS1L_NS1O_17LinearCombinationISI_fSI_fLNS_15FloatRoundStyleE2EEESH_S1N_JEEENS4_5SM1004TMEM4LOAD26SM100_TMEM_LOAD_16dp32b32xENS4_13SM90_TMA_LOADENS15_INS16_ILi2ELi4ELi3EEES19_NSW_INS5_IJS1A_SF_EEENS5_IJSF_SC_EEEEEEENS4_39AutoVectorizingCopyWithAssumedAlignmentILi128EEENS4_14SM90_TMA_STOREES23_S25_S25_EEEvvEEEEvNT_6ParamsE:
	.zero		2944


//--------------------- SYMBOLS --------------------------

	.type		.nv.reservedSmem.offset0,@object
	.size		.nv.reservedSmem.offset0,0x4
	.type		.nv.reservedSmem.cap,@object
	.size		.nv.reservedSmem.cap,0x4
	.type		__assertfail,@function
